	.target	sm_90a

	.elftype	@"ET_EXEC"


//--------------------- .note.nv.tkinfo           --------------------------
	.section	.note.nv.tkinfo,"",@"SHT_NOTE"
	.sectionflags	@"SHF_NOTE_NV_TKINFO"
	.tkinfo
        /*0018*/ 	.word	0x00000002
        /*0030*/ 	.string	""
        /*0030*/ 	.string	"ptxas"
        /*0030*/ 	.string	"Cuda compilation tools, release 13.0, V13.0.88"
        /*0030*/ 	.string	"Build cuda_13.0.r13.0/compiler.36424714_0"
        /*0030*/ 	.string	"-arch sm_90a -m 64 "



//--------------------- .note.nv.cuinfo           --------------------------
	.section	.note.nv.cuinfo,"",@"SHT_NOTE"
	.sectionflags	@"SHF_NOTE_NV_CUINFO"
        /*0018*/ 	.short	0x0002
        /*001a*/ 	.short	0x005a
        /*001c*/ 	.short	0x0082
	.zero		2


//--------------------- .nv.info                  --------------------------
	.section	.nv.info,"",@"SHT_CUDA_INFO"
	.align	4


	//----- nvinfo : EIATTR_REGCOUNT
	.align		4
        /*0000*/ 	.byte	0x04, 0x2f
        /*0002*/ 	.short	(.L_12 - .L_11)
	.align		4
.L_11:
        /*0004*/ 	.word	index@(_ZN7cutlass13device_kernelINS_4gemm6kernel13GemmUniversalIN4cute5tupleIJiiiiEEENS1_10collective13CollectiveMmaINS1_37MainloopSm90TmaGmmaWarpSpecializedFP8ILi18ENS5_IJNS4_1CILi2EEENSA_ILi1EEESC_EEENS1_32KernelTmaWarpSpecializedPingpongEEENS5_IJNSA_ILi64EEENSA_ILi128EEESG_EEENS_12float_e5m2_tENS5_IJlSC_lEEESJ_SK_NS4_8TiledMMAINS4_8MMA_AtomIJNS4_4SM904GMMA31MMA_64x128x32_F32E5M2E5M2_SS_TNILNSO_7ScaleInE1ELSQ_1EEEEEENS4_6LayoutINS5_IJSC_SC_SC_EEENS5_IJNSA_ILi0EEESV_SV_EEEEENS5_IJNS4_10UnderscoreESY_SY_EEEEENS4_13SM90_TMA_LOADENS4_14ComposedLayoutINS4_7SwizzleILi2ELi4ELi3EEENS4_18smem_ptr_flag_bitsILi8EEENST_INS5_IJNSA_ILi8EEESG_EEENS5_IJSG_SC_EEEEEEEvNS4_8identityENS4_23SM90_TMA_LOAD_MULTICASTES1B_vS1C_EENS_8epilogue10collective6detail29Sm90TmaWarpSpecializedAdapterINS1G_15DefaultEpilogueISJ_SK_SK_NS1F_6thread17LinearCombinationISJ_Li1EffLNS1K_9ScaleType4KindE0ELNS_15FloatRoundStyleE2ESJ_EENS1_15EpilogueDefaultEEEEEvvEEEEvNT_6ParamsE)
        /*0008*/ 	.word	0x000000a8


	//----- nvinfo : EIATTR_FRAME_SIZE
	.align		4
.L_12:
        /*000c*/ 	.byte	0x04, 0x11
        /*000e*/ 	.short	(.L_14 - .L_13)
	.align		4
.L_13:
        /*0010*/ 	.word	index@(_ZN7cutlass13device_kernelINS_4gemm6kernel13GemmUniversalIN4cute5tupleIJiiiiEEENS1_10collective13CollectiveMmaINS1_37MainloopSm90TmaGmmaWarpSpecializedFP8ILi18ENS5_IJNS4_1CILi2EEENSA_ILi1EEESC_EEENS1_32KernelTmaWarpSpecializedPingpongEEENS5_IJNSA_ILi64EEENSA_ILi128EEESG_EEENS_12float_e5m2_tENS5_IJlSC_lEEESJ_SK_NS4_8TiledMMAINS4_8MMA_AtomIJNS4_4SM904GMMA31MMA_64x128x32_F32E5M2E5M2_SS_TNILNSO_7ScaleInE1ELSQ_1EEEEEENS4_6LayoutINS5_IJSC_SC_SC_EEENS5_IJNSA_ILi0EEESV_SV_EEEEENS5_IJNS4_10UnderscoreESY_SY_EEEEENS4_13SM90_TMA_LOADENS4_14ComposedLayoutINS4_7SwizzleILi2ELi4ELi3EEENS4_18smem_ptr_flag_bitsILi8EEENST_INS5_IJNSA_ILi8EEESG_EEENS5_IJSG_SC_EEEEEEEvNS4_8identityENS4_23SM90_TMA_LOAD_MULTICASTES1B_vS1C_EENS_8epilogue10collective6detail29Sm90TmaWarpSpecializedAdapterINS1G_15DefaultEpilogueISJ_SK_SK_NS1F_6thread17LinearCombinationISJ_Li1EffLNS1K_9ScaleType4KindE0ELNS_15FloatRoundStyleE2ESJ_EENS1_15EpilogueDefaultEEEEEvvEEEEvNT_6ParamsE)
        /*0014*/ 	.word	0x00000000


	//----- nvinfo : EIATTR_MIN_STACK_SIZE
	.align		4
.L_14:
        /*0018*/ 	.byte	0x04, 0x12
        /*001a*/ 	.short	(.L_16 - .L_15)
	.align		4
.L_15:
        /*001c*/ 	.word	index@(_ZN7cutlass13device_kernelINS_4gemm6kernel13GemmUniversalIN4cute5tupleIJiiiiEEENS1_10collective13CollectiveMmaINS1_37MainloopSm90TmaGmmaWarpSpecializedFP8ILi18ENS5_IJNS4_1CILi2EEENSA_ILi1EEESC_EEENS1_32KernelTmaWarpSpecializedPingpongEEENS5_IJNSA_ILi64EEENSA_ILi128EEESG_EEENS_12float_e5m2_tENS5_IJlSC_lEEESJ_SK_NS4_8TiledMMAINS4_8MMA_AtomIJNS4_4SM904GMMA31MMA_64x128x32_F32E5M2E5M2_SS_TNILNSO_7ScaleInE1ELSQ_1EEEEEENS4_6LayoutINS5_IJSC_SC_SC_EEENS5_IJNSA_ILi0EEESV_SV_EEEEENS5_IJNS4_10UnderscoreESY_SY_EEEEENS4_13SM90_TMA_LOADENS4_14ComposedLayoutINS4_7SwizzleILi2ELi4ELi3EEENS4_18smem_ptr_flag_bitsILi8EEENST_INS5_IJNSA_ILi8EEESG_EEENS5_IJSG_SC_EEEEEEEvNS4_8identityENS4_23SM90_TMA_LOAD_MULTICASTES1B_vS1C_EENS_8epilogue10collective6detail29Sm90TmaWarpSpecializedAdapterINS1G_15DefaultEpilogueISJ_SK_SK_NS1F_6thread17LinearCombinationISJ_Li1EffLNS1K_9ScaleType4KindE0ELNS_15FloatRoundStyleE2ESJ_EENS1_15EpilogueDefaultEEEEEvvEEEEvNT_6ParamsE)
        /*0020*/ 	.word	0x00000000
.L_16:


//--------------------- .nv.compat                --------------------------
	.section	.nv.compat,"",@"SHT_CUDA_COMPAT_INFO"
	.align	4
        /*0000*/ 	.byte	0x02, 0x09, 0x01, 0x00, 0x02, 0x02, 0x04, 0x00, 0x02, 0x05, 0x05, 0x00, 0x03, 0x07, 0x01, 0x01
        /*0010*/ 	.byte	0x02, 0x03, 0x01, 0x00, 0x02, 0x06, 0x01, 0x00, 0x04, 0x0b, 0x08, 0x00, 0x00, 0x00, 0x00, 0x00
        /*0020*/ 	.byte	0x00, 0x00, 0x00, 0x00


//--------------------- .nv.info._ZN7cutlass13device_kernelINS_4gemm6kernel13GemmUniversalIN4cute5tupleIJiiiiEEENS1_10collective13CollectiveMmaINS1_37MainloopSm90TmaGmmaWarpSpecializedFP8ILi18ENS5_IJNS4_1CILi2EEENSA_ILi1EEESC_EEENS1_32KernelTmaWarpSpecializedPingpongEEENS5_IJNSA_ILi64EEENSA_ILi128EEESG_EEENS_12float_e5m2_tENS5_IJlSC_lEEESJ_SK_NS4_8TiledMMAINS4_8MMA_AtomIJNS4_4SM904GMMA31MMA_64x128x32_F32E5M2E5M2_SS_TNILNSO_7ScaleInE1ELSQ_1EEEEEENS4_6LayoutINS5_IJSC_SC_SC_EEENS5_IJNSA_ILi0EEESV_SV_EEEEENS5_IJNS4_10UnderscoreESY_SY_EEEEENS4_13SM90_TMA_LOADENS4_14ComposedLayoutINS4_7SwizzleILi2ELi4ELi3EEENS4_18smem_ptr_flag_bitsILi8EEENST_INS5_IJNSA_ILi8EEESG_EEENS5_IJSG_SC_EEEEEEEvNS4_8identityENS4_23SM90_TMA_LOAD_MULTICASTES1B_vS1C_EENS_8epilogue10collective6detail29Sm90TmaWarpSpecializedAdapterINS1G_15DefaultEpilogueISJ_SK_SK_NS1F_6thread17LinearCombinationISJ_Li1EffLNS1K_9ScaleType4KindE0ELNS_15FloatRoundStyleE2ESJ_EENS1_15EpilogueDefaultEEEEEvvEEEEvNT_6ParamsE --------------------------
	.section	.nv.info._ZN7cutlass13device_kernelINS_4gemm6kernel13GemmUniversalIN4cute5tupleIJiiiiEEENS1_10collective13CollectiveMmaINS1_37MainloopSm90TmaGmmaWarpSpecializedFP8ILi18ENS5_IJNS4_1CILi2EEENSA_ILi1EEESC_EEENS1_32KernelTmaWarpSpecializedPingpongEEENS5_IJNSA_ILi64EEENSA_ILi128EEESG_EEENS_12float_e5m2_tENS5_IJlSC_lEEESJ_SK_NS4_8TiledMMAINS4_8MMA_AtomIJNS4_4SM904GMMA31MMA_64x128x32_F32E5M2E5M2_SS_TNILNSO_7ScaleInE1ELSQ_1EEEEEENS4_6LayoutINS5_IJSC_SC_SC_EEENS5_IJNSA_ILi0EEESV_SV_EEEEENS5_IJNS4_10UnderscoreESY_SY_EEEEENS4_13SM90_TMA_LOADENS4_14ComposedLayoutINS4_7SwizzleILi2ELi4ELi3EEENS4_18smem_ptr_flag_bitsILi8EEENST_INS5_IJNSA_ILi8EEESG_EEENS5_IJSG_SC_EEEEEEEvNS4_8identityENS4_23SM90_TMA_LOAD_MULTICASTES1B_vS1C_EENS_8epilogue10collective6detail29Sm90TmaWarpSpecializedAdapterINS1G_15DefaultEpilogueISJ_SK_SK_NS1F_6thread17LinearCombinationISJ_Li1EffLNS1K_9ScaleType4KindE0ELNS_15FloatRoundStyleE2ESJ_EENS1_15EpilogueDefaultEEEEEvvEEEEvNT_6ParamsE,"",@"SHT_CUDA_INFO"
	.sectionflags	@""
	.align	4


	//----- nvinfo : EIATTR_CUDA_API_VERSION
	.align		4
        /*0000*/ 	.byte	0x04, 0x37
        /*0002*/ 	.short	(.L_18 - .L_17)
.L_17:
        /*0004*/ 	.word	0x00000082


	//----- nvinfo : EIATTR_KPARAM_INFO
	.align		4
.L_18:
        /*0008*/ 	.byte	0x04, 0x17
        /*000a*/ 	.short	(.L_20 - .L_19)
.L_19:
        /*000c*/ 	.word	0x00000000
        /*0010*/ 	.short	0x0000
        /*0012*/ 	.short	0x0070
        /*0014*/ 	.byte	0x00, 0xf0, 0x01, 0x10


	//----- nvinfo : EIATTR_SPARSE_MMA_MASK
	.align		4
.L_20:
        /*0018*/ 	.byte	0x03, 0x50
        /*001a*/ 	.short	0x0000


	//----- nvinfo : EIATTR_MAXREG_COUNT
	.align		4
        /*001c*/ 	.byte	0x03, 0x1b
        /*001e*/ 	.short	0x00a8


	//----- nvinfo : EIATTR_NUM_BARRIERS
	.align		4
        /*0020*/ 	.byte	0x02, 0x4c
        /*0022*/ 	.byte	0x01
	.zero		1


	//----- nvinfo : EIATTR_MERCURY_ISA_VERSION
	.align		4
        /*0024*/ 	.byte	0x03, 0x5f
        /*0026*/ 	.short	0x0101


	//----- nvinfo : EIATTR_INT_WARP_WIDE_INSTR_OFFSETS
	.align		4
        /*0028*/ 	.byte	0x04, 0x31
        /*002a*/ 	.short	(.L_22 - .L_21)


	//   ....[0]....
.L_21:
        /*002c*/ 	.word	0x000006a0


	//   ....[1]....
        /*0030*/ 	.word	0x000006e0


	//   ....[2]....
        /*0034*/ 	.word	0x00000720


	//   ....[3]....
        /*0038*/ 	.word	0x000007c0


	//   ....[4]....
        /*003c*/ 	.word	0x000007e0


	//   ....[5]....
        /*0040*/ 	.word	0x00000840


	//   ....[6]....
        /*0044*/ 	.word	0x00000930


	//   ....[7]....
        /*0048*/ 	.word	0x00000980


	//   ....[8]....
        /*004c*/ 	.word	0x00003300


	//----- nvinfo : EIATTR_COOP_GROUP_MASK_REGIDS
	.align		4
.L_22:
        /*0050*/ 	.byte	0x04, 0x29
        /*0052*/ 	.short	(.L_24 - .L_23)


	//   ....[0]....
.L_23:
        /*0054*/ 	.word	0xffffffff


	//   ....[1]....
        /*0058*/ 	.word	0xffffffff


	//   ....[2]....
        /*005c*/ 	.word	0xffffffff


	//   ....[3]....
        /*0060*/ 	.word	0xffffffff


	//   ....[4]....
        /*0064*/ 	.word	0xffffffff


	//   ....[5]....
        /*0068*/ 	.word	0xffffffff


	//   ....[6]....
        /*006c*/ 	.word	0xffffffff


	//----- nvinfo : EIATTR_COOP_GROUP_INSTR_OFFSETS
	.align		4
.L_24:
        /*0070*/ 	.byte	0x04, 0x28
        /*0072*/ 	.short	(.L_26 - .L_25)


	//   ....[0]....
.L_25:
        /*0074*/ 	.word	0x00000060


	//   ....[1]....
        /*0078*/ 	.word	0x00000070


	//   ....[2]....
        /*007c*/ 	.word	0x00000130


	//   ....[3]....
        /*0080*/ 	.word	0x000004b0


	//   ....[4]....
        /*0084*/ 	.word	0x000004f0


	//   ....[5]....
        /*0088*/ 	.word	0x00000570


	//   ....[6]....
        /*008c*/ 	.word	0x00000b40


	//----- nvinfo : EIATTR_REG_RECONFIG
	.align		4
.L_26:
        /*0090*/ 	.byte	0x01, 0x54
	.zero		2


	//----- nvinfo : EIATTR_MBARRIER_INSTR_OFFSETS
	.align		4
        /*0094*/ 	.byte	0x04, 0x39
        /*0096*/ 	.short	(.L_28 - .L_27)


	//   ....[0]....
.L_27:
        /*0098*/ 	.word	0x00000250
        /*009c*/ 	.word	0x000000ff
        /*00a0*/ 	.word	0x00000000
        /*00a4*/ 	.short	0x0100
        /*00a6*/ 	.byte	0x08
	.zero		1


	//   ....[1]....
        /*00a8*/ 	.word	0x00000260
        /*00ac*/ 	.word	0x000000ff
        /*00b0*/ 	.word	0x00000090
        /*00b4*/ 	.short	0x0100
        /*00b6*/ 	.byte	0x08
	.zero		1


	//   ....[2]....
        /*00b8*/ 	.word	0x00000270
        /*00bc*/ 	.word	0x000000ff
        /*00c0*/ 	.word	0x00000008
        /*00c4*/ 	.short	0x0100
        /*00c6*/ 	.byte	0x08
	.zero		1


	//   ....[3]....
        /*00c8*/ 	.word	0x00000280
        /*00cc*/ 	.word	0x000000ff
        /*00d0*/ 	.word	0x00000098
        /*00d4*/ 	.short	0x0100
        /*00d6*/ 	.byte	0x08
	.zero		1


	//   ....[4]....
        /*00d8*/ 	.word	0x00000290
        /*00dc*/ 	.word	0x000000ff
        /*00e0*/ 	.word	0x00000010
        /*00e4*/ 	.short	0x0100
        /*00e6*/ 	.byte	0x08
	.zero		1


	//   ....[5]....
        /*00e8*/ 	.word	0x000002a0
        /*00ec*/ 	.word	0x000000ff
        /*00f0*/ 	.word	0x000000a0
        /*00f4*/ 	.short	0x0100
        /*00f6*/ 	.byte	0x08
	.zero		1


	//   ....[6]....
        /*00f8*/ 	.word	0x000002b0
        /*00fc*/ 	.word	0x000000ff
        /*0100*/ 	.word	0x00000018
        /*0104*/ 	.short	0x0100
        /*0106*/ 	.byte	0x08
	.zero		1


	//   ....[7]....
        /*0108*/ 	.word	0x000002c0
        /*010c*/ 	.word	0x000000ff
        /*0110*/ 	.word	0x000000a8
        /*0114*/ 	.short	0x0100
        /*0116*/ 	.byte	0x08
	.zero		1


	//   ....[8]....
        /*0118*/ 	.word	0x000002d0
        /*011c*/ 	.word	0x000000ff
        /*0120*/ 	.word	0x00000020
        /*0124*/ 	.short	0x0100
        /*0126*/ 	.byte	0x08
	.zero		1


	//   ....[9]....
        /*0128*/ 	.word	0x000002e0
        /*012c*/ 	.word	0x000000ff
        /*0130*/ 	.word	0x000000b0
        /*0134*/ 	.short	0x0100
        /*0136*/ 	.byte	0x08
	.zero		1


	//   ....[10]....
        /*0138*/ 	.word	0x000002f0
        /*013c*/ 	.word	0x000000ff
        /*0140*/ 	.word	0x00000028
        /*0144*/ 	.short	0x0100
        /*0146*/ 	.byte	0x08
	.zero		1


	//   ....[11]....
        /*0148*/ 	.word	0x00000300
        /*014c*/ 	.word	0x000000ff
        /*0150*/ 	.word	0x000000b8
        /*0154*/ 	.short	0x0100
        /*0156*/ 	.byte	0x08
	.zero		1


	//   ....[12]....
        /*0158*/ 	.word	0x00000310
        /*015c*/ 	.word	0x000000ff
        /*0160*/ 	.word	0x00000030
        /*0164*/ 	.short	0x0100
        /*0166*/ 	.byte	0x08
	.zero		1


	//   ....[13]....
        /*0168*/ 	.word	0x00000320
        /*016c*/ 	.word	0x000000ff
        /*0170*/ 	.word	0x000000c0
        /*0174*/ 	.short	0x0100
        /*0176*/ 	.byte	0x08
	.zero		1


	//   ....[14]....
        /*0178*/ 	.word	0x00000330
        /*017c*/ 	.word	0x000000ff
        /*0180*/ 	.word	0x00000038
        /*0184*/ 	.short	0x0100
        /*0186*/ 	.byte	0x08
	.zero		1


	//   ....[15]....
        /*0188*/ 	.word	0x00000340
        /*018c*/ 	.word	0x000000ff
        /*0190*/ 	.word	0x000000c8
        /*0194*/ 	.short	0x0100
        /*0196*/ 	.byte	0x08
	.zero		1


	//   ....[16]....
        /*0198*/ 	.word	0x00000350
        /*019c*/ 	.word	0x000000ff
        /*01a0*/ 	.word	0x00000040
        /*01a4*/ 	.short	0x0100
        /*01a6*/ 	.byte	0x08
	.zero		1


	//   ....[17]....
        /*01a8*/ 	.word	0x00000360
        /*01ac*/ 	.word	0x000000ff
        /*01b0*/ 	.word	0x000000d0
        /*01b4*/ 	.short	0x0100
        /*01b6*/ 	.byte	0x08
	.zero		1


	//   ....[18]....
        /*01b8*/ 	.word	0x00000370
        /*01bc*/ 	.word	0x000000ff
        /*01c0*/ 	.word	0x00000048
        /*01c4*/ 	.short	0x0100
        /*01c6*/ 	.byte	0x08
	.zero		1


	//   ....[19]....
        /*01c8*/ 	.word	0x00000380
        /*01cc*/ 	.word	0x000000ff
        /*01d0*/ 	.word	0x000000d8
        /*01d4*/ 	.short	0x0100
        /*01d6*/ 	.byte	0x08
	.zero		1


	//   ....[20]....
        /*01d8*/ 	.word	0x00000390
        /*01dc*/ 	.word	0x000000ff
        /*01e0*/ 	.word	0x00000050
        /*01e4*/ 	.short	0x0100
        /*01e6*/ 	.byte	0x08
	.zero		1


	//   ....[21]....
        /*01e8*/ 	.word	0x000003a0
        /*01ec*/ 	.word	0x000000ff
        /*01f0*/ 	.word	0x000000e0
        /*01f4*/ 	.short	0x0100
        /*01f6*/ 	.byte	0x08
	.zero		1


	//   ....[22]....
        /*01f8*/ 	.word	0x000003b0
        /*01fc*/ 	.word	0x000000ff
        /*0200*/ 	.word	0x00000058
        /*0204*/ 	.short	0x0100
        /*0206*/ 	.byte	0x08
	.zero		1


	//   ....[23]....
        /*0208*/ 	.word	0x000003c0
        /*020c*/ 	.word	0x000000ff
        /*0210*/ 	.word	0x000000e8
        /*0214*/ 	.short	0x0100
        /*0216*/ 	.byte	0x08
	.zero		1


	//   ....[24]....
        /*0218*/ 	.word	0x000003d0
        /*021c*/ 	.word	0x000000ff
        /*0220*/ 	.word	0x00000060
        /*0224*/ 	.short	0x0100
        /*0226*/ 	.byte	0x08
	.zero		1


	//   ....[25]....
        /*0228*/ 	.word	0x000003e0
        /*022c*/ 	.word	0x000000ff
        /*0230*/ 	.word	0x000000f0
        /*0234*/ 	.short	0x0100
        /*0236*/ 	.byte	0x08
	.zero		1


	//   ....[26]....
        /*0238*/ 	.word	0x000003f0
        /*023c*/ 	.word	0x000000ff
        /*0240*/ 	.word	0x00000068
        /*0244*/ 	.short	0x0100
        /*0246*/ 	.byte	0x08
	.zero		1


	//   ....[27]....
        /*0248*/ 	.word	0x00000400
        /*024c*/ 	.word	0x000000ff
        /*0250*/ 	.word	0x000000f8
        /*0254*/ 	.short	0x0100
        /*0256*/ 	.byte	0x08
	.zero		1


	//   ....[28]....
        /*0258*/ 	.word	0x00000410
        /*025c*/ 	.word	0x000000ff
        /*0260*/ 	.word	0x00000070
        /*0264*/ 	.short	0x0100
        /*0266*/ 	.byte	0x08
	.zero		1


	//   ....[29]....
        /*0268*/ 	.word	0x00000420
        /*026c*/ 	.word	0x000000ff
        /*0270*/ 	.word	0x00000100
        /*0274*/ 	.short	0x0100
        /*0276*/ 	.byte	0x08
	.zero		1


	//   ....[30]....
        /*0278*/ 	.word	0x00000430
        /*027c*/ 	.word	0x000000ff
        /*0280*/ 	.word	0x00000078
        /*0284*/ 	.short	0x0100
        /*0286*/ 	.byte	0x08
	.zero		1


	//   ....[31]....
        /*0288*/ 	.word	0x00000440
        /*028c*/ 	.word	0x000000ff
        /*0290*/ 	.word	0x00000108
        /*0294*/ 	.short	0x0100
        /*0296*/ 	.byte	0x08
	.zero		1


	//   ....[32]....
        /*0298*/ 	.word	0x00000450
        /*029c*/ 	.word	0x000000ff
        /*02a0*/ 	.word	0x00000080
        /*02a4*/ 	.short	0x0100
        /*02a6*/ 	.byte	0x08
	.zero		1


	//   ....[33]....
        /*02a8*/ 	.word	0x00000460
        /*02ac*/ 	.word	0x000000ff
        /*02b0*/ 	.word	0x00000110
        /*02b4*/ 	.short	0x0100
        /*02b6*/ 	.byte	0x08
	.zero		1


	//   ....[34]....
        /*02b8*/ 	.word	0x00000470
        /*02bc*/ 	.word	0x000000ff
        /*02c0*/ 	.word	0x00000088
        /*02c4*/ 	.short	0x0100
        /*02c6*/ 	.byte	0x08
	.zero		1


	//   ....[35]....
        /*02c8*/ 	.word	0x00000480
        /*02cc*/ 	.word	0x000000ff
        /*02d0*/ 	.word	0x00000118
        /*02d4*/ 	.short	0x0100
        /*02d6*/ 	.byte	0x08
	.zero		1


	//   ....[36]....
        /*02d8*/ 	.word	0x000009b0
        /*02dc*/ 	.word	0x000000ff
        /*02e0*/ 	.word	0x00000150
        /*02e4*/ 	.short	0x0100
        /*02e6*/ 	.byte	0x08
	.zero		1


	//   ....[37]....
        /*02e8*/ 	.word	0x00000a50
        /*02ec*/ 	.word	0x000000ff
        /*02f0*/ 	.word	0x00000158
        /*02f4*/ 	.short	0x0100
        /*02f6*/ 	.byte	0x08
	.zero		1


	//   ....[38]....
        /*02f8*/ 	.word	0x00000ac0
        /*02fc*/ 	.word	0x000000ff
        /*0300*/ 	.word	0x00000130
        /*0304*/ 	.short	0x0100
        /*0306*/ 	.byte	0x09
	.zero		1


	//   ....[39]....
        /*0308*/ 	.word	0x00000ad0
        /*030c*/ 	.word	0x000000ff
        /*0310*/ 	.word	0x00000138
        /*0314*/ 	.short	0x0100
        /*0316*/ 	.byte	0x09
	.zero		1


	//   ....[40]....
        /*0318*/ 	.word	0x00000ae0
        /*031c*/ 	.word	0x000000ff
        /*0320*/ 	.word	0x00000140
        /*0324*/ 	.short	0x0100
        /*0326*/ 	.byte	0x09
	.zero		1


	//   ....[41]....
        /*0328*/ 	.word	0x00000af0
        /*032c*/ 	.word	0x000000ff
        /*0330*/ 	.word	0x00000148
        /*0334*/ 	.short	0x0100
        /*0336*/ 	.byte	0x09
	.zero		1


	//   ....[42]....
        /*0338*/ 	.word	0x00001850
        /*033c*/ 	.word	0x000000ff
        /*0340*/ 	.word	0xfffffff8
        /*0344*/ 	.short	0x010a
        /*0346*/ 	.byte	0x0f
	.zero		1


	//   ....[43]....
        /*0348*/ 	.word	0x00001d30
        /*034c*/ 	.word	0x000000ff
        /*0350*/ 	.word	0x00000000
        /*0354*/ 	.short	0x010a
        /*0356*/ 	.byte	0x06
	.zero		1


	//   ....[44]....
        /*0358*/ 	.word	0x00001d70
        /*035c*/ 	.word	0x000000ff
        /*0360*/ 	.word	0x00000000
        /*0364*/ 	.short	0x010a
        /*0366*/ 	.byte	0x06
	.zero		1


	//   ....[45]....
        /*0368*/ 	.word	0x00002670
        /*036c*/ 	.word	0x000000ff
        /*0370*/ 	.word	0x00000000
        /*0374*/ 	.short	0x010a
        /*0376*/ 	.byte	0x09
	.zero		1


	//   ....[46]....
        /*0378*/ 	.word	0x000026b0
        /*037c*/ 	.word	0x000000ff
        /*0380*/ 	.word	0x00000000
        /*0384*/ 	.short	0x010a
        /*0386*/ 	.byte	0x09
	.zero		1


	//   ....[47]....
        /*0388*/ 	.word	0x00002d10
        /*038c*/ 	.word	0x00000015
        /*0390*/ 	.word	0x00000000
        /*0394*/ 	.short	0x0101
        /*0396*/ 	.byte	0x3f
	.zero		1


	//   ....[48]....
        /*0398*/ 	.word	0x00003290
        /*039c*/ 	.word	0x00000013
        /*03a0*/ 	.word	0x00000000
        /*03a4*/ 	.short	0x0101
        /*03a6*/ 	.byte	0x15
	.zero		1


	//   ....[49]....
        /*03a8*/ 	.word	0x000033a0
        /*03ac*/ 	.word	0x00000013
        /*03b0*/ 	.word	0x00000000
        /*03b4*/ 	.short	0x0101
        /*03b6*/ 	.byte	0x3f
	.zero		1


	//   ....[50]....
        /*03b8*/ 	.word	0x00003460
        /*03bc*/ 	.word	0x000000ff
        /*03c0*/ 	.word	0x00000008
        /*03c4*/ 	.short	0x010a
        /*03c6*/ 	.byte	0x0f
	.zero		1


	//   ....[51]....
        /*03c8*/ 	.word	0x00007d00
        /*03cc*/ 	.word	0x00000004
        /*03d0*/ 	.word	0x00000000
        /*03d4*/ 	.short	0x0101
        /*03d6*/ 	.byte	0x15
	.zero		1


	//   ....[52]....
        /*03d8*/ 	.word	0x00008630
        /*03dc*/ 	.word	0x00000015
        /*03e0*/ 	.word	0x00000090
        /*03e4*/ 	.short	0x010a
        /*03e6*/ 	.byte	0x3f
	.zero		1


	//   ....[53]....
        /*03e8*/ 	.word	0x000089c0
        /*03ec*/ 	.word	0x0000000a
        /*03f0*/ 	.word	0x00000158
        /*03f4*/ 	.short	0x0101
        /*03f6*/ 	.byte	0x3f
	.zero		1


	//   ....[54]....
        /*03f8*/ 	.word	0x00009130
        /*03fc*/ 	.word	0x00000005
        /*0400*/ 	.word	0x00000000
        /*0404*/ 	.short	0x010a
        /*0406*/ 	.byte	0x3f
	.zero		1


	//   ....[55]....
        /*0408*/ 	.word	0x000091b0
        /*040c*/ 	.word	0x00000007
        /*0410*/ 	.word	0x00000000
        /*0414*/ 	.short	0x010a
        /*0416*/ 	.byte	0x3f
	.zero		1


	//   ....[56]....
        /*0418*/ 	.word	0x00009240
        /*041c*/ 	.word	0x00000006
        /*0420*/ 	.word	0x00000000
        /*0424*/ 	.short	0x010a
        /*0426*/ 	.byte	0x3f
	.zero		1


	//   ....[57]....
        /*0428*/ 	.word	0x000092d0
        /*042c*/ 	.word	0x00000009
        /*0430*/ 	.word	0x00000000
        /*0434*/ 	.short	0x010a
        /*0436*/ 	.byte	0x3f
	.zero		1


	//   ....[58]....
        /*0438*/ 	.word	0x00009360
        /*043c*/ 	.word	0x00000006
        /*0440*/ 	.word	0x00000000
        /*0444*/ 	.short	0x010a
        /*0446*/ 	.byte	0x3f
	.zero		1


	//   ....[59]....
        /*0448*/ 	.word	0x000093f0
        /*044c*/ 	.word	0x00000009
        /*0450*/ 	.word	0x00000000
        /*0454*/ 	.short	0x010a
        /*0456*/ 	.byte	0x3f
	.zero		1


	//   ....[60]....
        /*0458*/ 	.word	0x00009480
        /*045c*/ 	.word	0x00000006
        /*0460*/ 	.word	0x00000000
        /*0464*/ 	.short	0x010a
        /*0466*/ 	.byte	0x3f
	.zero		1


	//   ....[61]....
        /*0468*/ 	.word	0x00009510
        /*046c*/ 	.word	0x00000009
        /*0470*/ 	.word	0x00000000
        /*0474*/ 	.short	0x010a
        /*0476*/ 	.byte	0x3f
	.zero		1


	//   ....[62]....
        /*0478*/ 	.word	0x000095a0
        /*047c*/ 	.word	0x00000006
        /*0480*/ 	.word	0x00000000
        /*0484*/ 	.short	0x010a
        /*0486*/ 	.byte	0x3f
	.zero		1


	//   ....[63]....
        /*0488*/ 	.word	0x00009630
        /*048c*/ 	.word	0x00000009
        /*0490*/ 	.word	0x00000000
        /*0494*/ 	.short	0x010a
        /*0496*/ 	.byte	0x3f
	.zero		1


	//   ....[64]....
        /*0498*/ 	.word	0x000096c0
        /*049c*/ 	.word	0x00000006
        /*04a0*/ 	.word	0x00000000
        /*04a4*/ 	.short	0x010a
        /*04a6*/ 	.byte	0x3f
	.zero		1


	//   ....[65]....
        /*04a8*/ 	.word	0x00009750
        /*04ac*/ 	.word	0x00000009
        /*04b0*/ 	.word	0x00000000
        /*04b4*/ 	.short	0x010a
        /*04b6*/ 	.byte	0x3f
	.zero		1


	//   ....[66]....
        /*04b8*/ 	.word	0x000097e0
        /*04bc*/ 	.word	0x00000006
        /*04c0*/ 	.word	0x00000000
        /*04c4*/ 	.short	0x010a
        /*04c6*/ 	.byte	0x3f
	.zero		1


	//   ....[67]....
        /*04c8*/ 	.word	0x00009870
        /*04cc*/ 	.word	0x00000009
        /*04d0*/ 	.word	0x00000000
        /*04d4*/ 	.short	0x010a
        /*04d6*/ 	.byte	0x3f
	.zero		1


	//   ....[68]....
        /*04d8*/ 	.word	0x00009900
        /*04dc*/ 	.word	0x00000006
        /*04e0*/ 	.word	0x00000000
        /*04e4*/ 	.short	0x010a
        /*04e6*/ 	.byte	0x3f
	.zero		1


	//   ....[69]....
        /*04e8*/ 	.word	0x00009990
        /*04ec*/ 	.word	0x00000009
        /*04f0*/ 	.word	0x00000000
        /*04f4*/ 	.short	0x010a
        /*04f6*/ 	.byte	0x3f
	.zero		1


	//   ....[70]....
        /*04f8*/ 	.word	0x00009a20
        /*04fc*/ 	.word	0x00000006
        /*0500*/ 	.word	0x00000000
        /*0504*/ 	.short	0x010a
        /*0506*/ 	.byte	0x3f
	.zero		1


	//   ....[71]....
        /*0508*/ 	.word	0x00009ab0
        /*050c*/ 	.word	0x00000003
        /*0510*/ 	.word	0x00000000
        /*0514*/ 	.short	0x010a
        /*0516*/ 	.byte	0x3f
	.zero		1


	//   ....[72]....
        /*0518*/ 	.word	0x00009b20
        /*051c*/ 	.word	0x00000013
        /*0520*/ 	.word	0xfffffff8
        /*0524*/ 	.short	0x010a
        /*0526*/ 	.byte	0x3f
	.zero		1


	//   ....[73]....
        /*0528*/ 	.word	0x00009b80
        /*052c*/ 	.word	0x00000013
        /*0530*/ 	.word	0x00000000
        /*0534*/ 	.short	0x010a
        /*0536*/ 	.byte	0x3f
	.zero		1


	//   ....[74]....
        /*0538*/ 	.word	0x00009be0
        /*053c*/ 	.word	0x00000015
        /*0540*/ 	.word	0x00000000
        /*0544*/ 	.short	0x010a
        /*0546*/ 	.byte	0x3f
	.zero		1


	//   ....[75]....
        /*0548*/ 	.word	0x00009c40
        /*054c*/ 	.word	0x00000013
        /*0550*/ 	.word	0x00000008
        /*0554*/ 	.short	0x010a
        /*0556*/ 	.byte	0x3f
	.zero		1


	//   ....[76]....
        /*0558*/ 	.word	0x00009d10
        /*055c*/ 	.word	0x00000015
        /*0560*/ 	.word	0x00000090
        /*0564*/ 	.short	0x010a
        /*0566*/ 	.byte	0x3f
	.zero		1


	//   ....[77]....
        /*0568*/ 	.word	0x00009df0
        /*056c*/ 	.word	0x00000005
        /*0570*/ 	.word	0x00000000
        /*0574*/ 	.short	0x010a
        /*0576*/ 	.byte	0x3f
	.zero		1


	//   ....[78]....
        /*0578*/ 	.word	0x00009e40
        /*057c*/ 	.word	0x00000007
        /*0580*/ 	.word	0x00000000
        /*0584*/ 	.short	0x010a
        /*0586*/ 	.byte	0x3f
	.zero		1


	//   ....[79]....
        /*0588*/ 	.word	0x00009e90
        /*058c*/ 	.word	0x00000006
        /*0590*/ 	.word	0x00000000
        /*0594*/ 	.short	0x010a
        /*0596*/ 	.byte	0x3f
	.zero		1


	//   ....[80]....
        /*0598*/ 	.word	0x00009ee0
        /*059c*/ 	.word	0x00000009
        /*05a0*/ 	.word	0x00000000
        /*05a4*/ 	.short	0x010a
        /*05a6*/ 	.byte	0x3f
	.zero		1


	//   ....[81]....
        /*05a8*/ 	.word	0x00009f30
        /*05ac*/ 	.word	0x00000006
        /*05b0*/ 	.word	0x00000000
        /*05b4*/ 	.short	0x010a
        /*05b6*/ 	.byte	0x3f
	.zero		1


	//   ....[82]....
        /*05b8*/ 	.word	0x00009f80
        /*05bc*/ 	.word	0x00000009
        /*05c0*/ 	.word	0x00000000
        /*05c4*/ 	.short	0x010a
        /*05c6*/ 	.byte	0x3f
	.zero		1


	//   ....[83]....
        /*05c8*/ 	.word	0x00009fd0
        /*05cc*/ 	.word	0x00000006
        /*05d0*/ 	.word	0x00000000
        /*05d4*/ 	.short	0x010a
        /*05d6*/ 	.byte	0x3f
	.zero		1


	//   ....[84]....
        /*05d8*/ 	.word	0x0000a020
        /*05dc*/ 	.word	0x00000009
        /*05e0*/ 	.word	0x00000000
        /*05e4*/ 	.short	0x010a
        /*05e6*/ 	.byte	0x3f
	.zero		1


	//   ....[85]....
        /*05e8*/ 	.word	0x0000a070
        /*05ec*/ 	.word	0x00000006
        /*05f0*/ 	.word	0x00000000
        /*05f4*/ 	.short	0x010a
        /*05f6*/ 	.byte	0x3f
	.zero		1


	//   ....[86]....
        /*05f8*/ 	.word	0x0000a0c0
        /*05fc*/ 	.word	0x00000009
        /*0600*/ 	.word	0x00000000
        /*0604*/ 	.short	0x010a
        /*0606*/ 	.byte	0x3f
	.zero		1


	//   ....[87]....
        /*0608*/ 	.word	0x0000a110
        /*060c*/ 	.word	0x00000006
        /*0610*/ 	.word	0x00000000
        /*0614*/ 	.short	0x010a
        /*0616*/ 	.byte	0x3f
	.zero		1


	//   ....[88]....
        /*0618*/ 	.word	0x0000a160
        /*061c*/ 	.word	0x00000009
        /*0620*/ 	.word	0x00000000
        /*0624*/ 	.short	0x010a
        /*0626*/ 	.byte	0x3f
	.zero		1


	//   ....[89]....
        /*0628*/ 	.word	0x0000a1b0
        /*062c*/ 	.word	0x00000006
        /*0630*/ 	.word	0x00000000
        /*0634*/ 	.short	0x010a
        /*0636*/ 	.byte	0x3f
	.zero		1


	//   ....[90]....
        /*0638*/ 	.word	0x0000a200
        /*063c*/ 	.word	0x00000009
        /*0640*/ 	.word	0x00000000
        /*0644*/ 	.short	0x010a
        /*0646*/ 	.byte	0x3f
	.zero		1


	//   ....[91]....
        /*0648*/ 	.word	0x0000a250
        /*064c*/ 	.word	0x00000006
        /*0650*/ 	.word	0x00000000
        /*0654*/ 	.short	0x010a
        /*0656*/ 	.byte	0x3f
	.zero		1


	//   ....[92]....
        /*0658*/ 	.word	0x0000a2a0
        /*065c*/ 	.word	0x00000009
        /*0660*/ 	.word	0x00000000
        /*0664*/ 	.short	0x010a
        /*0666*/ 	.byte	0x3f
	.zero		1


	//   ....[93]....
        /*0668*/ 	.word	0x0000a2f0
        /*066c*/ 	.word	0x00000006
        /*0670*/ 	.word	0x00000000
        /*0674*/ 	.short	0x010a
        /*0676*/ 	.byte	0x3f
	.zero		1


	//----- nvinfo : EIATTR_NUM_MBARRIERS
	.align		4
.L_28:
        /*0678*/ 	.byte	0x03, 0x38
        /*067a*/ 	.short	0x002a


	//----- nvinfo : EIATTR_EXIT_INSTR_OFFSETS
	.align		4
        /*067c*/ 	.byte	0x04, 0x1c
        /*067e*/ 	.short	(.L_30 - .L_29)


	//   ....[0]....
.L_29:
        /*0680*/ 	.word	0x00001590


	//   ....[1]....
        /*0684*/ 	.word	0x000015f0


	//   ....[2]....
        /*0688*/ 	.word	0x00008310


	//   ....[3]....
        /*068c*/ 	.word	0x00008340


	//   ....[4]....
        /*0690*/ 	.word	0x00009b00


	//----- nvinfo : EIATTR_MAX_THREADS
	.align		4
.L_30:
        /*0694*/ 	.byte	0x04, 0x05
        /*0696*/ 	.short	(.L_32 - .L_31)
.L_31:
        /*0698*/ 	.word	0x00000180
        /*069c*/ 	.word	0x00000001
        /*06a0*/ 	.word	0x00000001


	//----- nvinfo : EIATTR_CRS_STACK_SIZE
	.align		4
.L_32:
        /*06a4*/ 	.byte	0x04, 0x1e
        /*06a6*/ 	.short	(.L_34 - .L_33)
.L_33:
        /*06a8*/ 	.word	0x00000000


	//----- nvinfo : EIATTR_CBANK_PARAM_SIZE
	.align		4
.L_34:
        /*06ac*/ 	.byte	0x03, 0x19
        /*06ae*/ 	.short	0x0470


	//----- nvinfo : EIATTR_PARAM_CBANK
	.align		4
        /*06b0*/ 	.byte	0x04, 0x0a
        /*06b2*/ 	.short	(.L_36 - .L_35)
	.align		4
.L_35:
        /*06b4*/ 	.word	index@(.nv.constant0._ZN7cutlass13device_kernelINS_4gemm6kernel13GemmUniversalIN4cute5tupleIJiiiiEEENS1_10collective13CollectiveMmaINS1_37MainloopSm90TmaGmmaWarpSpecializedFP8ILi18ENS5_IJNS4_1CILi2EEENSA_ILi1EEESC_EEENS1_32KernelTmaWarpSpecializedPingpongEEENS5_IJNSA_ILi64EEENSA_ILi128EEESG_EEENS_12float_e5m2_tENS5_IJlSC_lEEESJ_SK_NS4_8TiledMMAINS4_8MMA_AtomIJNS4_4SM904GMMA31MMA_64x128x32_F32E5M2E5M2_SS_TNILNSO_7ScaleInE1ELSQ_1EEEEEENS4_6LayoutINS5_IJSC_SC_SC_EEENS5_IJNSA_ILi0EEESV_SV_EEEEENS5_IJNS4_10UnderscoreESY_SY_EEEEENS4_13SM90_TMA_LOADENS4_14ComposedLayoutINS4_7SwizzleILi2ELi4ELi3EEENS4_18smem_ptr_flag_bitsILi8EEENST_INS5_IJNSA_ILi8EEESG_EEENS5_IJSG_SC_EEEEEEEvNS4_8identityENS4_23SM90_TMA_LOAD_MULTICASTES1B_vS1C_EENS_8epilogue10collective6detail29Sm90TmaWarpSpecializedAdapterINS1G_15DefaultEpilogueISJ_SK_SK_NS1F_6thread17LinearCombinationISJ_Li1EffLNS1K_9ScaleType4KindE0ELNS_15FloatRoundStyleE2ESJ_EENS1_15EpilogueDefaultEEEEEvvEEEEvNT_6ParamsE)
        /*06b8*/ 	.short	0x0210
        /*06ba*/ 	.short	0x0470


	//----- nvinfo : EIATTR_SW_WAR
	.align		4
.L_36:
        /*06bc*/ 	.byte	0x04, 0x36
        /*06be*/ 	.short	(.L_38 - .L_37)
.L_37:
        /*06c0*/ 	.word	0x00000008
.L_38:


//--------------------- .nv.callgraph             --------------------------
	.section	.nv.callgraph,"",@"SHT_CUDA_CALLGRAPH"
	.align	4
	.sectionentsize	8
	.align		4
        /*0000*/ 	.word	0x00000000
	.align		4
        /*0004*/ 	.word	0xffffffff
	.align		4
        /*0008*/ 	.word	0x00000000
	.align		4
        /*000c*/ 	.word	0xfffffffe
	.align		4
        /*0010*/ 	.word	0x00000000
	.align		4
        /*0014*/ 	.word	0xfffffffd
	.align		4
        /*0018*/ 	.word	0x00000000
	.align		4
        /*001c*/ 	.word	0xfffffffc


//--------------------- .nv.constant4             --------------------------
	.section	.nv.constant4,"a",@progbits
	.align	8
	.align		8
.nv.constant4:
        /*0000*/ 	.dword	_ZN39_INTERNAL_071bc846_4_k_cu_72e30979_48344cuda3std3__45__cpo5beginE
	.align		8
        /*0008*/ 	.dword	_ZN39_INTERNAL_071bc846_4_k_cu_72e30979_48344cuda3std3__45__cpo3endE
	.align		8
        /*0010*/ 	.dword	_ZN39_INTERNAL_071bc846_4_k_cu_72e30979_48344cuda3std3__45__cpo6cbeginE
	.align		8
        /*0018*/ 	.dword	_ZN39_INTERNAL_071bc846_4_k_cu_72e30979_48344cuda3std3__45__cpo4cendE
	.align		8
        /*0020*/ 	.dword	_ZN39_INTERNAL_071bc846_4_k_cu_72e30979_48344cuda3std3__441_GLOBAL__N__071bc846_4_k_cu_72e30979_48346ignoreE
	.align		8
        /*0028*/ 	.dword	_ZN39_INTERNAL_071bc846_4_k_cu_72e30979_48344cuda3std3__419piecewise_constructE
	.align		8
        /*0030*/ 	.dword	_ZN39_INTERNAL_071bc846_4_k_cu_72e30979_48344cuda3std3__48in_placeE
	.align		8
        /*0038*/ 	.dword	_ZN39_INTERNAL_071bc846_4_k_cu_72e30979_48344cuda3std6ranges3__45__cpo4swapE
	.align		8
        /*0040*/ 	.dword	_ZN39_INTERNAL_071bc846_4_k_cu_72e30979_48344cuda3std6ranges3__45__cpo9iter_moveE
	.align		8
        /*0048*/ 	.dword	_ZN39_INTERNAL_071bc846_4_k_cu_72e30979_48344cute7productE
	.align		8
        /*0050*/ 	.dword	_ZN39_INTERNAL_071bc846_4_k_cu_72e30979_48344cute1_E


//--------------------- .text._ZN7cutlass13device_kernelINS_4gemm6kernel13GemmUniversalIN4cute5tupleIJiiiiEEENS1_10collective13CollectiveMmaINS1_37MainloopSm90TmaGmmaWarpSpecializedFP8ILi18ENS5_IJNS4_1CILi2EEENSA_ILi1EEESC_EEENS1_32KernelTmaWarpSpecializedPingpongEEENS5_IJNSA_ILi64EEENSA_ILi128EEESG_EEENS_12float_e5m2_tENS5_IJlSC_lEEESJ_SK_NS4_8TiledMMAINS4_8MMA_AtomIJNS4_4SM904GMMA31MMA_64x128x32_F32E5M2E5M2_SS_TNILNSO_7ScaleInE1ELSQ_1EEEEEENS4_6LayoutINS5_IJSC_SC_SC_EEENS5_IJNSA_ILi0EEESV_SV_EEEEENS5_IJNS4_10UnderscoreESY_SY_EEEEENS4_13SM90_TMA_LOADENS4_14ComposedLayoutINS4_7SwizzleILi2ELi4ELi3EEENS4_18smem_ptr_flag_bitsILi8EEENST_INS5_IJNSA_ILi8EEESG_EEENS5_IJSG_SC_EEEEEEEvNS4_8identityENS4_23SM90_TMA_LOAD_MULTICASTES1B_vS1C_EENS_8epilogue10collective6detail29Sm90TmaWarpSpecializedAdapterINS1G_15DefaultEpilogueISJ_SK_SK_NS1F_6thread17LinearCombinationISJ_Li1EffLNS1K_9ScaleType4KindE0ELNS_15FloatRoundStyleE2ESJ_EENS1_15EpilogueDefaultEEEEEvvEEEEvNT_6ParamsE --------------------------
	.section	.text._ZN7cutlass13device_kernelINS_4gemm6kernel13GemmUniversalIN4cute5tupleIJiiiiEEENS1_10collective13CollectiveMmaINS1_37MainloopSm90TmaGmmaWarpSpecializedFP8ILi18ENS5_IJNS4_1CILi2EEENSA_ILi1EEESC_EEENS1_32KernelTmaWarpSpecializedPingpongEEENS5_IJNSA_ILi64EEENSA_ILi128EEESG_EEENS_12float_e5m2_tENS5_IJlSC_lEEESJ_SK_NS4_8TiledMMAINS4_8MMA_AtomIJNS4_4SM904GMMA31MMA_64x128x32_F32E5M2E5M2_SS_TNILNSO_7ScaleInE1ELSQ_1EEEEEENS4_6LayoutINS5_IJSC_SC_SC_EEENS5_IJNSA_ILi0EEESV_SV_EEEEENS5_IJNS4_10UnderscoreESY_SY_EEEEENS4_13SM90_TMA_LOADENS4_14ComposedLayoutINS4_7SwizzleILi2ELi4ELi3EEENS4_18smem_ptr_flag_bitsILi8EEENST_INS5_IJNSA_ILi8EEESG_EEENS5_IJSG_SC_EEEEEEEvNS4_8identityENS4_23SM90_TMA_LOAD_MULTICASTES1B_vS1C_EENS_8epilogue10collective6detail29Sm90TmaWarpSpecializedAdapterINS1G_15DefaultEpilogueISJ_SK_SK_NS1F_6thread17LinearCombinationISJ_Li1EffLNS1K_9ScaleType4KindE0ELNS_15FloatRoundStyleE2ESJ_EENS1_15EpilogueDefaultEEEEEvvEEEEvNT_6ParamsE,"ax",@progbits
	.align	128
.text._ZN7cutlass13device_kernelINS_4gemm6kernel13GemmUniversalIN4cute5tupleIJiiiiEEENS1_10collective13CollectiveMmaINS1_37MainloopSm90TmaGmmaWarpSpecializedFP8ILi18ENS5_IJNS4_1CILi2EEENSA_ILi1EEESC_EEENS1_32KernelTmaWarpSpecializedPingpongEEENS5_IJNSA_ILi64EEENSA_ILi128EEESG_EEENS_12float_e5m2_tENS5_IJlSC_lEEESJ_SK_NS4_8TiledMMAINS4_8MMA_AtomIJNS4_4SM904GMMA31MMA_64x128x32_F32E5M2E5M2_SS_TNILNSO_7ScaleInE1ELSQ_1EEEEEENS4_6LayoutINS5_IJSC_SC_SC_EEENS5_IJNSA_ILi0EEESV_SV_EEEEENS5_IJNS4_10UnderscoreESY_SY_EEEEENS4_13SM90_TMA_LOADENS4_14ComposedLayoutINS4_7SwizzleILi2ELi4ELi3EEENS4_18smem_ptr_flag_bitsILi8EEENST_INS5_IJNSA_ILi8EEESG_EEENS5_IJSG_SC_EEEEEEEvNS4_8identityENS4_23SM90_TMA_LOAD_MULTICASTES1B_vS1C_EENS_8epilogue10collective6detail29Sm90TmaWarpSpecializedAdapterINS1G_15DefaultEpilogueISJ_SK_SK_NS1F_6thread17LinearCombinationISJ_Li1EffLNS1K_9ScaleType4KindE0ELNS_15FloatRoundStyleE2ESJ_EENS1_15EpilogueDefaultEEEEEvvEEEEvNT_6ParamsE:
        .type           _ZN7cutlass13device_kernelINS_4gemm6kernel13GemmUniversalIN4cute5tupleIJiiiiEEENS1_10collective13CollectiveMmaINS1_37MainloopSm90TmaGmmaWarpSpecializedFP8ILi18ENS5_IJNS4_1CILi2EEENSA_ILi1EEESC_EEENS1_32KernelTmaWarpSpecializedPingpongEEENS5_IJNSA_ILi64EEENSA_ILi128EEESG_EEENS_12float_e5m2_tENS5_IJlSC_lEEESJ_SK_NS4_8TiledMMAINS4_8MMA_AtomIJNS4_4SM904GMMA31MMA_64x128x32_F32E5M2E5M2_SS_TNILNSO_7ScaleInE1ELSQ_1EEEEEENS4_6LayoutINS5_IJSC_SC_SC_EEENS5_IJNSA_ILi0EEESV_SV_EEEEENS5_IJNS4_10UnderscoreESY_SY_EEEEENS4_13SM90_TMA_LOADENS4_14ComposedLayoutINS4_7SwizzleILi2ELi4ELi3EEENS4_18smem_ptr_flag_bitsILi8EEENST_INS5_IJNSA_ILi8EEESG_EEENS5_IJSG_SC_EEEEEEEvNS4_8identityENS4_23SM90_TMA_LOAD_MULTICASTES1B_vS1C_EENS_8epilogue10collective6detail29Sm90TmaWarpSpecializedAdapterINS1G_15DefaultEpilogueISJ_SK_SK_NS1F_6thread17LinearCombinationISJ_Li1EffLNS1K_9ScaleType4KindE0ELNS_15FloatRoundStyleE2ESJ_EENS1_15EpilogueDefaultEEEEEvvEEEEvNT_6ParamsE,@function
        .size           _ZN7cutlass13device_kernelINS_4gemm6kernel13GemmUniversalIN4cute5tupleIJiiiiEEENS1_10collective13CollectiveMmaINS1_37MainloopSm90TmaGmmaWarpSpecializedFP8ILi18ENS5_IJNS4_1CILi2EEENSA_ILi1EEESC_EEENS1_32KernelTmaWarpSpecializedPingpongEEENS5_IJNSA_ILi64EEENSA_ILi128EEESG_EEENS_12float_e5m2_tENS5_IJlSC_lEEESJ_SK_NS4_8TiledMMAINS4_8MMA_AtomIJNS4_4SM904GMMA31MMA_64x128x32_F32E5M2E5M2_SS_TNILNSO_7ScaleInE1ELSQ_1EEEEEENS4_6LayoutINS5_IJSC_SC_SC_EEENS5_IJNSA_ILi0EEESV_SV_EEEEENS5_IJNS4_10UnderscoreESY_SY_EEEEENS4_13SM90_TMA_LOADENS4_14ComposedLayoutINS4_7SwizzleILi2ELi4ELi3EEENS4_18smem_ptr_flag_bitsILi8EEENST_INS5_IJNSA_ILi8EEESG_EEENS5_IJSG_SC_EEEEEEEvNS4_8identityENS4_23SM90_TMA_LOAD_MULTICASTES1B_vS1C_EENS_8epilogue10collective6detail29Sm90TmaWarpSpecializedAdapterINS1G_15DefaultEpilogueISJ_SK_SK_NS1F_6thread17LinearCombinationISJ_Li1EffLNS1K_9ScaleType4KindE0ELNS_15FloatRoundStyleE2ESJ_EENS1_15EpilogueDefaultEEEEEvvEEEEvNT_6ParamsE,(.L_x_237 - _ZN7cutlass13device_kernelINS_4gemm6kernel13GemmUniversalIN4cute5tupleIJiiiiEEENS1_10collective13CollectiveMmaINS1_37MainloopSm90TmaGmmaWarpSpecializedFP8ILi18ENS5_IJNS4_1CILi2EEENSA_ILi1EEESC_EEENS1_32KernelTmaWarpSpecializedPingpongEEENS5_IJNSA_ILi64EEENSA_ILi128EEESG_EEENS_12float_e5m2_tENS5_IJlSC_lEEESJ_SK_NS4_8TiledMMAINS4_8MMA_AtomIJNS4_4SM904GMMA31MMA_64x128x32_F32E5M2E5M2_SS_TNILNSO_7ScaleInE1ELSQ_1EEEEEENS4_6LayoutINS5_IJSC_SC_SC_EEENS5_IJNSA_ILi0EEESV_SV_EEEEENS5_IJNS4_10UnderscoreESY_SY_EEEEENS4_13SM90_TMA_LOADENS4_14ComposedLayoutINS4_7SwizzleILi2ELi4ELi3EEENS4_18smem_ptr_flag_bitsILi8EEENST_INS5_IJNSA_ILi8EEESG_EEENS5_IJSG_SC_EEEEEEEvNS4_8identityENS4_23SM90_TMA_LOAD_MULTICASTES1B_vS1C_EENS_8epilogue10collective6detail29Sm90TmaWarpSpecializedAdapterINS1G_15DefaultEpilogueISJ_SK_SK_NS1F_6thread17LinearCombinationISJ_Li1EffLNS1K_9ScaleType4KindE0ELNS_15FloatRoundStyleE2ESJ_EENS1_15EpilogueDefaultEEEEEvvEEEEvNT_6ParamsE)
        .other          _ZN7cutlass13device_kernelINS_4gemm6kernel13GemmUniversalIN4cute5tupleIJiiiiEEENS1_10collective13CollectiveMmaINS1_37MainloopSm90TmaGmmaWarpSpecializedFP8ILi18ENS5_IJNS4_1CILi2EEENSA_ILi1EEESC_EEENS1_32KernelTmaWarpSpecializedPingpongEEENS5_IJNSA_ILi64EEENSA_ILi128EEESG_EEENS_12float_e5m2_tENS5_IJlSC_lEEESJ_SK_NS4_8TiledMMAINS4_8MMA_AtomIJNS4_4SM904GMMA31MMA_64x128x32_F32E5M2E5M2_SS_TNILNSO_7ScaleInE1ELSQ_1EEEEEENS4_6LayoutINS5_IJSC_SC_SC_EEENS5_IJNSA_ILi0EEESV_SV_EEEEENS5_IJNS4_10UnderscoreESY_SY_EEEEENS4_13SM90_TMA_LOADENS4_14ComposedLayoutINS4_7SwizzleILi2ELi4ELi3EEENS4_18smem_ptr_flag_bitsILi8EEENST_INS5_IJNSA_ILi8EEESG_EEENS5_IJSG_SC_EEEEEEEvNS4_8identityENS4_23SM90_TMA_LOAD_MULTICASTES1B_vS1C_EENS_8epilogue10collective6detail29Sm90TmaWarpSpecializedAdapterINS1G_15DefaultEpilogueISJ_SK_SK_NS1F_6thread17LinearCombinationISJ_Li1EffLNS1K_9ScaleType4KindE0ELNS_15FloatRoundStyleE2ESJ_EENS1_15EpilogueDefaultEEEEEvvEEEEvNT_6ParamsE,@"STO_CUDA_ENTRY STV_DEFAULT"
_ZN7cutlass13device_kernelINS_4gemm6kernel13GemmUniversalIN4cute5tupleIJiiiiEEENS1_10collective13CollectiveMmaINS1_37MainloopSm90TmaGmmaWarpSpecializedFP8ILi18ENS5_IJNS4_1CILi2EEENSA_ILi1EEESC_EEENS1_32KernelTmaWarpSpecializedPingpongEEENS5_IJNSA_ILi64EEENSA_ILi128EEESG_EEENS_12float_e5m2_tENS5_IJlSC_lEEESJ_SK_NS4_8TiledMMAINS4_8MMA_AtomIJNS4_4SM904GMMA31MMA_64x128x32_F32E5M2E5M2_SS_TNILNSO_7ScaleInE1ELSQ_1EEEEEENS4_6LayoutINS5_IJSC_SC_SC_EEENS5_IJNSA_ILi0EEESV_SV_EEEEENS5_IJNS4_10UnderscoreESY_SY_EEEEENS4_13SM90_TMA_LOADENS4_14ComposedLayoutINS4_7SwizzleILi2ELi4ELi3EEENS4_18smem_ptr_flag_bitsILi8EEENST_INS5_IJNSA_ILi8EEESG_EEENS5_IJSG_SC_EEEEEEEvNS4_8identityENS4_23SM90_TMA_LOAD_MULTICASTES1B_vS1C_EENS_8epilogue10collective6detail29Sm90TmaWarpSpecializedAdapterINS1G_15DefaultEpilogueISJ_SK_SK_NS1F_6thread17LinearCombinationISJ_Li1EffLNS1K_9ScaleType4KindE0ELNS_15FloatRoundStyleE2ESJ_EENS1_15EpilogueDefaultEEEEEvvEEEEvNT_6ParamsE:
[----:B------:R-:W-:Y:S01]  /*0000*/  LDC R1, c[0x0][0x28] ;  /* 0x00000a00ff017b82 */ /* 0x000fe20000000800 */
[----:B------:R-:W0:Y:S01]  /*0010*/  S2R R11, SR_TID.X ;  /* 0x00000000000b7919 */ /* 0x000e220000002100 */
[----:B------:R-:W-:Y:S01]  /*0020*/  ELECT P0, URZ, PT ;  /* 0x00000000003f782f */ /* 0x000fe20003800000 */
[----:B------:R-:W-:Y:S01]  /*0030*/  BSSY B0, `(.L_x_0) ;  /* 0x000000f000007945 */ /* 0x000fe20003800000 */
[--C-:B0-----:R-:W-:Y:S02]  /*0040*/  SHF.R.U32.HI R0, RZ, 0x5, R11.reuse ;  /* 0x00000005ff007819 */ /* 0x101fe4000001160b */
[----:B------:R-:W-:-:S03]  /*0050*/  SHF.R.U32.HI R5, RZ, 0x7, R11 ;  /* 0x00000007ff057819 */ /* 0x000fc6000001160b */
[----:B------:R-:W0:Y:S04]  /*0060*/  SHFL.IDX PT, R2, R0, RZ, 0x1f ;  /* 0x00001fff00027589 */ /* 0x000e2800000e0000 */
[----:B------:R1:W2:Y:S01]  /*0070*/  SHFL.IDX PT, R6, R5, RZ, 0x1f ;  /* 0x00001fff05067589 */ /* 0x0002a200000e0000 */
[----:B0-----:R-:W-:-:S13]  /*0080*/  ISETP.NE.OR P0, PT, R2, RZ, !P0 ;  /* 0x000000ff0200720c */ /* 0x001fda0004705670 */
[----:B-12---:R-:W-:Y:S05]  /*0090*/  @P0 BRA `(.L_x_1) ;  /* 0x0000000000200947 */ /* 0x006fea0003800000 */
[----:B------:R-:W-:Y:S02]  /*00a0*/  ULDC.64 UR4, c[0x0][0x198] ;  /* 0x0000660000047ab9 */ /* 0x000fe40000000a00 */
[----:B------:R-:W-:Y:S02]  /*00b0*/  UIADD3 UR6, UP0, UR4, 0xf0, URZ ;  /* 0x000000f004067890 */ /* 0x000fe4000ff1e03f */
[----:B------:R-:W-:Y:S02]  /*00c0*/  UIADD3 UR4, UP1, UR4, 0x1f0, URZ ;  /* 0x000001f004047890 */ /* 0x000fe4000ff3e03f */
[----:B------:R-:W-:Y:S02]  /*00d0*/  UIADD3.X UR7, URZ, UR5, URZ, UP0, !UPT ;  /* 0x000000053f077290 */ /* 0x000fe400087fe43f */
[----:B------:R-:W-:-:S07]  /*00e0*/  UIADD3.X UR5, URZ, UR5, URZ, UP1, !UPT ;  /* 0x000000053f057290 */ /* 0x000fce0008ffe43f */
[----:B------:R0:W-:Y:S02]  /*00f0*/  UTMACCTL.PF [UR6] ;  /* 0x00000000060079b9 */ /* 0x0001e40008040000 */
[----:B------:R0:W-:Y:S02]  /*0100*/  UTMACCTL.PF [UR4] ;  /* 0x00000000040079b9 */ /* 0x0001e40008040000 */
[----:B0-----:R-:W-:Y:S01]  /*0110*/  NOP ;  /* 0x0000000000007918 */ /* 0x001fe20000000000 */
.L_x_1:
[----:B------:R-:W-:Y:S05]  /*0120*/  BSYNC B0 ;  /* 0x0000000000007941 */ /* 0x000fea0003800000 */
.L_x_0:
[----:B------:R-:W0:Y:S02]  /*0130*/  SHFL.IDX PT, R7, R0, RZ, 0x1f ;  /* 0x00001fff00077589 */ /* 0x000e2400000e0000 */
[----:B0-----:R-:W-:-:S13]  /*0140*/  ISETP.NE.AND P0, PT, R7, RZ, PT ;  /* 0x000000ff0700720c */ /* 0x001fda0003f05270 */
[----:B------:R-:W-:Y:S05]  /*0150*/  @P0 BRA `(.L_x_2) ;  /* 0x0000000000d40947 */ /* 0x000fea0003800000 */
[----:B------:R-:W-:Y:S01]  /*0160*/  ELECT P0, URZ, PT ;  /* 0x00000000003f782f */ /* 0x000fe20003800000 */
[----:B------:R-:W-:-:S12]  /*0170*/  BSSY B0, `(.L_x_2) ;  /* 0x0000033000007945 */ /* 0x000fd80003800000 */
[----:B------:R-:W-:Y:S05]  /*0180*/  @!P0 BRA `(.L_x_3) ;  /* 0x0000000000c48947 */ /* 0x000fea0003800000 */
[----:B------:R-:W0:Y:S01]  /*0190*/  S2UR UR8, SR_CgaCtaId ;  /* 0x00000000000879c3 */ /* 0x000e220000008800 */
[----:B------:R-:W-:Y:S01]  /*01a0*/  UMOV UR4, 0x400 ;  /* 0x0000040000047882 */ /* 0x000fe20000000000 */
[----:B------:R-:W-:Y:S01]  /*01b0*/  UMOV UR5, 0x1 ;  /* 0x0000000100057882 */ /* 0x000fe20000000000 */
[----:B------:R-:W-:Y:S02]  /*01c0*/  UMOV UR6, 0x2 ;  /* 0x0000000200067882 */ /* 0x000fe40000000000 */
[----:B------:R-:W-:-:S04]  /*01d0*/  UIADD3 UR6, -UR6, 0x100000, URZ ;  /* 0x0010000006067890 */ /* 0x000fc8000fffe13f */
[----:B------:R-:W-:Y:S02]  /*01e0*/  USHF.L.U32 UR7, UR6, 0xb, URZ ;  /* 0x0000000b06077899 */ /* 0x000fe4000800063f */
[----:B------:R-:W-:Y:S02]  /*01f0*/  USHF.L.U32 UR6, UR6, 0x1, URZ ;  /* 0x0000000106067899 */ /* 0x000fe4000800063f */
[----:B0-----:R-:W-:Y:S02]  /*0200*/  ULEA UR8, UR8, UR4, 0x18 ;  /* 0x0000000408087291 */ /* 0x001fe4000f8ec03f */
[----:B------:R-:W-:-:S04]  /*0210*/  UIADD3 UR4, -UR5, 0x100000, URZ ;  /* 0x0010000005047890 */ /* 0x000fc8000fffe13f */
[----:B------:R-:W-:Y:S02]  /*0220*/  USHF.L.U32 UR5, UR4, 0xb, URZ ;  /* 0x0000000b04057899 */ /* 0x000fe4000800063f */
[----:B------:R-:W-:Y:S01]  /*0230*/  USHF.L.U32 UR4, UR4, 0x1, URZ ;  /* 0x0000000104047899 */ /* 0x000fe2000800063f */
[----:B------:R-:W0:Y:S11]  /*0240*/  FENCE.VIEW.ASYNC.S ;  /* 0x00000000000073c6 */ /* 0x000e360000000000 */
[----:B0-----:R0:W1:Y:S01]  /*0250*/  SYNCS.EXCH.64 URZ, [UR8], UR4 ;  /* 0x00000004083f75b2 */ /* 0x0010620008000100 */
[----:B------:R0:W2:Y:S01]  /*0260*/  SYNCS.EXCH.64 URZ, [UR8+0x90], UR6 ;  /* 0x00009006083f75b2 */ /* 0x0000a20008000100 */
[----:B------:R0:W3:Y:S01]  /*0270*/  SYNCS.EXCH.64 URZ, [UR8+0x8], UR4 ;  /* 0x00000804083f75b2 */ /* 0x0000e20008000100 */
[----:B------:R0:W4:Y:S01]  /*0280*/  SYNCS.EXCH.64 URZ, [UR8+0x98], UR6 ;  /* 0x00009806083f75b2 */ /* 0x0001220008000100 */
[----:B------:R0:W0:Y:S01]  /*0290*/  SYNCS.EXCH.64 URZ, [UR8+0x10], UR4 ;  /* 0x00001004083f75b2 */ /* 0x0000220008000100 */
        /* <DEDUP_REMOVED lines=31> */
[----:B-1234-:R-:W-:Y:S01]  /*0490*/  NOP ;  /* 0x0000000000007918 */ /* 0x01efe20000000000 */
.L_x_3:
[----:B0-----:R-:W-:Y:S05]  /*04a0*/  BSYNC B0 ;  /* 0x0000000000007941 */ /* 0x001fea0003800000 */
.L_x_2:
[----:B------:R-:W0:Y:S01]  /*04b0*/  SHFL.IDX PT, R3, R0, RZ, 0x1f ;  /* 0x00001fff00037589 */ /* 0x000e2200000e0000 */
[----:B------:R-:W-:Y:S01]  /*04c0*/  SHF.R.S32.HI R4, RZ, 0x1f, R11 ;  /* 0x0000001fff047819 */ /* 0x000fe2000001140b */
[----:B------:R-:W1:Y:S01]  /*04d0*/  S2UR UR12, SR_CTAID.X ;  /* 0x00000000000c79c3 */ /* 0x000e620000002500 */
[----:B------:R-:W-:Y:S01]  /*04e0*/  ELECT P0, URZ, PT ;  /* 0x00000000003f782f */ /* 0x000fe20003800000 */
[----:B------:R2:W3:Y:S01]  /*04f0*/  SHFL.IDX PT, R8, R0, RZ, 0x1f ;  /* 0x00001fff00087589 */ /* 0x0004e200000e0000 */
[----:B------:R-:W-:Y:S02]  /*0500*/  LEA.HI R4, R4, R11, RZ, 0x7 ;  /* 0x0000000b04047211 */ /* 0x000fe400078f38ff */
[----:B------:R-:W-:Y:S01]  /*0510*/  ELECT P1, URZ, PT ;  /* 0x00000000003f782f */ /* 0x000fe20003820000 */
[----:B------:R-:W-:Y:S01]  /*0520*/  NOP ;  /* 0x0000000000007918 */ /* 0x000fe20000000000 */
[----:B------:R-:W4:Y:S01]  /*0530*/  S2R R16, SR_CTAID.Y ;  /* 0x0000000000107919 */ /* 0x000f220000002600 */
[----:B------:R-:W-:Y:S01]  /*0540*/  LOP3.LUT R4, R4, 0xffffff80, RZ, 0xc0, !PT ;  /* 0xffffff8004047812 */ /* 0x000fe200078ec0ff */
[----:B------:R-:W-:Y:S01]  /*0550*/  ULDC UR4, c[0x0][0x150] ;  /* 0x0000540000047ab9 */ /* 0x000fe20000000800 */
[----:B------:R-:W5:Y:S01]  /*0560*/  LDC R12, c[0x0][0x144] ;  /* 0x00005100ff0c7b82 */ /* 0x000f620000000800 */
[----:B------:R3:W5:Y:S01]  /*0570*/  SHFL.IDX PT, R14, R5, RZ, 0x1f ;  /* 0x00001fff050e7589 */ /* 0x00076200000e0000 */
[----:B------:R-:W-:Y:S01]  /*0580*/  UMOV UR11, 0x80 ;  /* 0x00000080000b7882 */ /* 0x000fe20000000000 */
[----:B------:R-:W-:Y:S01]  /*0590*/  IMAD.IADD R10, R11, 0x1, -R4 ;  /* 0x000000010b0a7824 */ /* 0x000fe200078e0a04 */
[----:B------:R-:W-:Y:S01]  /*05a0*/  NOP ;  /* 0x0000000000007918 */ /* 0x000fe20000000000 */
[C---:B------:R-:W-:Y:S01]  /*05b0*/  VIADD R38, R6.reuse, 0xffffffff ;  /* 0xffffffff06267836 */ /* 0x040fe20000000000 */
[----:B------:R-:W-:-:S02]  /*05c0*/  ISETP.NE.AND P4, PT, R6, RZ, PT ;  /* 0x000000ff0600720c */ /* 0x000fc40003f85270 */
[----:B------:R-:W-:Y:S01]  /*05d0*/  SHF.R.S32.HI R19, RZ, 0x1f, R10 ;  /* 0x0000001fff137819 */ /* 0x000fe2000001140a */
[----:B------:R-:W5:Y:S01]  /*05e0*/  LDC R13, c[0x0][0x140] ;  /* 0x00005000ff0d7b82 */ /* 0x000f620000000800 */
[----:B------:R-:W-:Y:S02]  /*05f0*/  ISETP.GE.U32.AND P6, PT, R38, 0x2, PT ;  /* 0x000000022600780c */ /* 0x000fe40003fc6070 */
[----:B0-----:R-:W-:Y:S02]  /*0600*/  ISETP.NE.OR P0, PT, R3, RZ, !P0 ;  /* 0x000000ff0300720c */ /* 0x001fe40004705670 */
[----:B------:R-:W-:Y:S02]  /*0610*/  LEA.HI R3, R19, R10, RZ, 0x3 ;  /* 0x0000000a13037211 */ /* 0x000fe400078f18ff */
[----:B-1----:R-:W-:Y:S01]  /*0620*/  I2FP.F32.U32 R4, UR12 ;  /* 0x0000000c00047c45 */ /* 0x002fe20008201000 */
[----:B------:R-:W0:Y:S01]  /*0630*/  LDC R27, c[0x0][0x148] ;  /* 0x00005200ff1b7b82 */ /* 0x000e220000000800 */
[----:B--2---:R-:W-:-:S02]  /*0640*/  SHF.R.S32.HI R0, RZ, 0x3, R3 ;  /* 0x00000003ff007819 */ /* 0x004fc40000011403 */
[----:B---3--:R-:W-:Y:S01]  /*0650*/  ISETP.NE.OR P1, PT, R8, RZ, !P1 ;  /* 0x000000ff0800720c */ /* 0x008fe20004f25670 */
[----:B------:R-:W-:Y:S01]  /*0660*/  FMUL R9, R4, UR4 ;  /* 0x0000000404097c20 */ /* 0x000fe20008400000 */
[----:B------:R-:W-:Y:S01]  /*0670*/  SHF.R.S32.HI R3, RZ, 0x1f, R3 ;  /* 0x0000001fff037819 */ /* 0x000fe20000011403 */
[----:B------:R-:W-:Y:S01]  /*0680*/  ULDC UR4, c[0x0][0x154] ;  /* 0x0000550000047ab9 */ /* 0x000fe20000000800 */
[----:B------:R-:W-:Y:S01]  /*0690*/  SHF.R.S32.HI R8, RZ, 0x1f, R7 ;  /* 0x0000001fff087819 */ /* 0x000fe20000011407 */
[----:B------:R-:W-:Y:S01]  /*06a0*/  VOTEU.ALL UP1, P0 ;  /* 0x00000000003f7886 */ /* 0x000fe20000020000 */
[----:B------:R-:W-:Y:S01]  /*06b0*/  LEA.HI R4, R3, R0, RZ, 0x2 ;  /* 0x0000000003047211 */ /* 0x000fe200078f10ff */
[----:B------:R-:W1:Y:S01]  /*06c0*/  F2I.U32.TRUNC.NTZ R9, R9 ;  /* 0x0000000900097305 */ /* 0x000e62000020f000 */
[----:B------:R-:W-:Y:S01]  /*06d0*/  LEA.HI R8, R8, R7, RZ, 0x2 ;  /* 0x0000000708087211 */ /* 0x000fe200078f10ff */
[----:B------:R-:W-:Y:S01]  /*06e0*/  VOTEU.ALL UP0, P0 ;  /* 0x00000000003f7886 */ /* 0x000fe20000000000 */
[----:B------:R-:W-:Y:S01]  /*06f0*/  SHF.R.S32.HI R3, RZ, 0x1f, R2 ;  /* 0x0000001fff037819 */ /* 0x000fe20000011402 */
[----:B------:R-:W2:Y:S01]  /*0700*/  @!UP1 S2UR UR7, SR_CgaCtaId ;  /* 0x00000000000799c3 */ /* 0x000ea20000008800 */
[----:B------:R-:W-:Y:S01]  /*0710*/  LOP3.LUT R5, R4, 0xfffffffc, RZ, 0xc0, !PT ;  /* 0xfffffffc04057812 */ /* 0x000fe200078ec0ff */
[----:B------:R-:W-:Y:S01]  /*0720*/  VOTEU.ALL UP2, P1 ;  /* 0x00000000003f7886 */ /* 0x000fe20000840000 */
[----:B------:R-:W-:Y:S01]  /*0730*/  LOP3.LUT R8, R8, 0x3ffffffc, RZ, 0xc0, !PT ;  /* 0x3ffffffc08087812 */ /* 0x000fe200078ec0ff */
[----:B------:R-:W-:Y:S01]  /*0740*/  @!UP1 UMOV UR6, 0x400 ;  /* 0x0000040000069882 */ /* 0x000fe20000000000 */
[----:B------:R-:W-:Y:S01]  /*0750*/  LEA.HI R3, R3, R2, RZ, 0x2 ;  /* 0x0000000203037211 */ /* 0x000fe200078f10ff */
[----:B------:R-:W-:Y:S01]  /*0760*/  IMAD.IADD R5, R0, 0x1, -R5 ;  /* 0x0000000100057824 */ /* 0x000fe200078e0a05 */
[----:B------:R-:W-:Y:S01]  /*0770*/  @!UP2 UMOV UR9, 0x400 ;  /* 0x000004000009a882 */ /* 0x000fe20000000000 */
[----:B------:R-:W-:Y:S01]  /*0780*/  IMAD.IADD R8, R7, 0x1, -R8 ;  /* 0x0000000107087824 */ /* 0x000fe200078e0a08 */
[----:B------:R-:W-:Y:S01]  /*0790*/  LOP3.LUT R3, R3, 0xfffffffc, RZ, 0xc0, !PT ;  /* 0xfffffffc03037812 */ /* 0x000fe200078ec0ff */
[----:B------:R-:W3:Y:S01]  /*07a0*/  @!UP2 S2UR UR10, SR_CgaCtaId ;  /* 0x00000000000aa9c3 */ /* 0x000ee20000008800 */
[----:B-1----:R-:W-:Y:S01]  /*07b0*/  IMAD.MOV R9, RZ, RZ, -R9 ;  /* 0x000000ffff097224 */ /* 0x002fe200078e0a09 */
[----:B------:R-:W-:Y:S01]  /*07c0*/  VOTEU.ALL UP3, P1 ;  /* 0x00000000003f7886 */ /* 0x000fe20000860000 */
[----:B------:R-:W-:Y:S01]  /*07d0*/  IMAD R5, R8, 0x4, R5 ;  /* 0x0000000408057824 */ /* 0x000fe200078e0205 */
[----:B------:R-:W-:Y:S01]  /*07e0*/  VOTEU.ALL UP4, P1 ;  /* 0x00000000003f7886 */ /* 0x000fe20000880000 */
[----:B------:R-:W-:Y:S01]  /*07f0*/  IMAD.IADD R18, R2, 0x1, -R3 ;  /* 0x0000000102127824 */ /* 0x000fe200078e0a03 */
[----:B----4-:R-:W-:Y:S01]  /*0800*/  I2FP.F32.U32 R2, R16 ;  /* 0x0000001000027245 */ /* 0x010fe20000201000 */
[----:B-----5:R-:W-:Y:S01]  /*0810*/  IMAD R25, R12, R9, UR12 ;  /* 0x0000000c0c197e24 */ /* 0x020fe2000f8e0209 */
[C---:B------:R-:W-:Y:S01]  /*0820*/  LEA.HI R0, R5.reuse, R5, RZ, 0x1 ;  /* 0x0000000505007211 */ /* 0x040fe200078f08ff */
[C---:B------:R-:W-:Y:S01]  /*0830*/  IMAD.SHL.U32 R12, R5.reuse, 0x4, RZ ;  /* 0x00000004050c7824 */ /* 0x040fe200078e00ff */
[----:B------:R-:W-:Y:S01]  /*0840*/  VOTEU.ALL UP5, P1 ;  /* 0x00000000003f7886 */ /* 0x000fe200008a0000 */
[----:B------:R-:W-:Y:S01]  /*0850*/  FMUL R2, R2, UR4 ;  /* 0x0000000402027c20 */ /* 0x000fe20008400000 */
[----:B------:R-:W-:Y:S01]  /*0860*/  LOP3.LUT R0, R0, 0xfffffffe, RZ, 0xc0, !PT ;  /* 0xfffffffe00007812 */ /* 0x000fe200078ec0ff */
[----:B------:R-:W-:Y:S01]  /*0870*/  UMOV UR4, 0x20 ;  /* 0x0000002000047882 */ /* 0x000fe20000000000 */
[----:B--2---:R-:W-:Y:S01]  /*0880*/  @!UP1 ULEA UR8, UR7, UR6, 0x18 ;  /* 0x0000000607089291 */ /* 0x004fe2000f8ec03f */
[----:B------:R-:W-:Y:S01]  /*0890*/  LOP3.LUT R12, R5, 0xc, R12, 0x78, !PT ;  /* 0x0000000c050c7812 */ /* 0x000fe200078e780c */
[----:B------:R-:W-:-:S04]  /*08a0*/  @!UP1 UIADD3 UR4, -UR4, 0x100000, URZ ;  /* 0x0010000004049890 */ /* 0x000fc8000fffe13f */
[----:B------:R-:W-:Y:S02]  /*08b0*/  @!UP1 USHF.L.U32 UR5, UR4, 0xb, URZ ;  /* 0x0000000b04059899 */ /* 0x000fe4000800063f */
[----:B------:R-:W-:Y:S01]  /*08c0*/  @!UP1 USHF.L.U32 UR4, UR4, 0x1, URZ ;  /* 0x0000000104049899 */ /* 0x000fe2000800063f */
[----:B------:R-:W-:Y:S01]  /*08d0*/  IMAD.IADD R0, R5, 0x1, -R0 ;  /* 0x0000000105007824 */ /* 0x000fe200078e0a00 */
[----:B------:R-:W1:Y:S01]  /*08e0*/  F2I.U32.TRUNC.NTZ R2, R2 ;  /* 0x0000000200027305 */ /* 0x000e62000020f000 */
[----:B------:R-:W-:-:S04]  /*08f0*/  @!UP2 UIADD3 UR6, -UR11, 0x100000, URZ ;  /* 0x001000000b06a890 */ /* 0x000fc8000fffe13f */
[----:B------:R-:W-:Y:S02]  /*0900*/  @!UP2 USHF.L.U32 UR7, UR6, 0xb, URZ ;  /* 0x0000000b0607a899 */ /* 0x000fe4000800063f */
[----:B------:R-:W-:Y:S01]  /*0910*/  @!UP2 USHF.L.U32 UR6, UR6, 0x1, URZ ;  /* 0x000000010606a899 */ /* 0x000fe2000800063f */
[----:B------:R-:W-:Y:S01]  /*0920*/  ISETP.EQ.U32.AND P3, PT, R13, 0x1, PT ;  /* 0x000000010d00780c */ /* 0x000fe20003f62070 */
[----:B------:R-:W-:Y:S01]  /*0930*/  VOTEU.ALL UP1, P0 ;  /* 0x00000000003f7886 */ /* 0x000fe20000020000 */
[----:B------:R-:W-:Y:S01]  /*0940*/  ISETP.NE.AND P2, PT, R0, R25, PT ;  /* 0x000000190000720c */ /* 0x000fe20003f45270 */
[----:B------:R-:W-:Y:S01]  /*0950*/  IMAD.MOV.U32 R13, RZ, RZ, 0x1 ;  /* 0x00000001ff0d7424 */ /* 0x000fe200078e00ff */
[----:B---3--:R-:W-:Y:S01]  /*0960*/  @!UP2 ULEA UR9, UR10, UR9, 0x18 ;  /* 0x000000090a09a291 */ /* 0x008fe2000f8ec03f */
[----:B------:R-:W-:Y:S01]  /*0970*/  LOP3.LUT P0, RZ, R10, 0x7, RZ, 0xc0, !PT ;  /* 0x000000070aff7812 */ /* 0x000fe2000780c0ff */
[----:B------:R-:W-:Y:S01]  /*0980*/  VOTEU.ALL UP2, P1 ;  /* 0x00000000003f7886 */ /* 0x000fe20000840000 */
[----:B------:R-:W-:Y:S01]  /*0990*/  ISETP.NE.AND P1, PT, R18, 0x3, PT ;  /* 0x000000031200780c */ /* 0x000fe20003f25270 */
[----:B------:R-:W2:Y:S02]  /*09a0*/  FENCE.VIEW.ASYNC.S ;  /* 0x00000000000073c6 */ /* 0x000ea40000000000 */
[----:B--2---:R2:W3:Y:S01]  /*09b0*/  @!UP0 SYNCS.EXCH.64 URZ, [UR8+0x150], UR4 ;  /* 0x00015004083f85b2 */ /* 0x0044e20008000100 */
[----:B------:R-:W-:-:S02]  /*09c0*/  ISETP.LT.U32.AND P0, PT, R12, 0x2, !P0 ;  /* 0x000000020c00780c */ /* 0x000fc40004701070 */
[----:B------:R-:W-:Y:S01]  /*09d0*/  ISETP.EQ.OR P1, PT, R18, RZ, !P1 ;  /* 0x000000ff1200720c */ /* 0x000fe20004f22670 */
[----:B-1----:R-:W-:Y:S01]  /*09e0*/  IMAD.MOV R24, RZ, RZ, -R2 ;  /* 0x000000ffff187224 */ /* 0x002fe200078e0a02 */
[----:B------:R-:W-:Y:S02]  /*09f0*/  R2UR UR15, R14 ;  /* 0x000000000e0f72ca */ /* 0x000fe400000e0000 */
[----:B------:R-:W-:Y:S01]  /*0a00*/  @P2 LEA.HI R0, R12, R12, RZ, 0x1 ;  /* 0x0000000c0c002211 */ /* 0x000fe200078f08ff */
[----:B0-----:R-:W-:Y:S01]  /*0a10*/  IMAD R3, R27, R24, R16 ;  /* 0x000000181b037224 */ /* 0x001fe200078e0210 */
[----:B------:R-:W-:Y:S02]  /*0a20*/  ISETP.EQ.AND P1, PT, R6, RZ, P1 ;  /* 0x000000ff0600720c */ /* 0x000fe40000f22270 */
[----:B------:R-:W-:Y:S02]  /*0a30*/  @P2 SHF.R.S32.HI R0, RZ, 0x1, R0 ;  /* 0x00000001ff002819 */ /* 0x000fe40000011400 */
[----:B------:R-:W-:Y:S01]  /*0a40*/  SEL R7, RZ, 0x1, !P1 ;  /* 0x00000001ff077807 */ /* 0x000fe20004800000 */
[----:B------:R2:W0:Y:S01]  /*0a50*/  @!UP1 SYNCS.EXCH.64 URZ, [UR8+0x158], UR4 ;  /* 0x00015804083f95b2 */ /* 0x0004220008000100 */
[----:B------:R-:W-:Y:S01]  /*0a60*/  @P2 ISETP.NE.AND P5, PT, R0, R3, PT ;  /* 0x000000030000220c */ /* 0x000fe20003fa5270 */
[----:B------:R-:W-:Y:S01]  /*0a70*/  NOP ;  /* 0x0000000000007918 */ /* 0x000fe20000000000 */
[----:B------:R-:W-:-:S02]  /*0a80*/  SEL R0, RZ, 0x1, !P0 ;  /* 0x00000001ff007807 */ /* 0x000fc40004000000 */
[----:B------:R-:W-:Y:S02]  /*0a90*/  @P2 SEL R13, RZ, 0x1, P5 ;  /* 0x00000001ff0d2807 */ /* 0x000fe40002800000 */
[----:B------:R-:W-:Y:S02]  /*0aa0*/  SEL R7, R7, 0x2, P6 ;  /* 0x0000000207077807 */ /* 0x000fe40003000000 */
[----:B------:R-:W-:Y:S01]  /*0ab0*/  LOP3.LUT R13, R13, R0, RZ, 0xc0, !PT ;  /* 0x000000000d0d7212 */ /* 0x000fe200078ec0ff */
[----:B------:R2:W1:Y:S01]  /*0ac0*/  @!UP2 SYNCS.EXCH.64 URZ, [UR9+0x130], UR6 ;  /* 0x00013006093fa5b2 */ /* 0x0004620008000100 */
[----:B------:R2:W4:Y:S01]  /*0ad0*/  @!UP3 SYNCS.EXCH.64 URZ, [UR9+0x138], UR6 ;  /* 0x00013806093fb5b2 */ /* 0x0005220008000100 */
[----:B------:R2:W0:Y:S01]  /*0ae0*/  @!UP4 SYNCS.EXCH.64 URZ, [UR9+0x140], UR6 ;  /* 0x00014006093fc5b2 */ /* 0x0004220008000100 */
[----:B------:R2:W0:Y:S01]  /*0af0*/  @!UP5 SYNCS.EXCH.64 URZ, [UR9+0x148], UR6 ;  /* 0x00014806093fd5b2 */ /* 0x0004220008000100 */
[----:B------:R-:W-:Y:S01]  /*0b00*/  NOP ;  /* 0x0000000000007918 */ /* 0x000fe20000000000 */
[----:B--23--:R-:W-:Y:S05]  /*0b10*/  @!P3 BRA `(.L_x_4) ;  /* 0x000000000008b947 */ /* 0x00cfea0003800000 */
[----:B01--4-:R-:W-:Y:S01]  /*0b20*/  UCGABAR_ARV ;  /* 0x00000000000079c7 */ /* 0x013fe20008000000 */
[----:B------:R-:W-:Y:S05]  /*0b30*/  BRA `(.L_x_5) ;  /* 0x0000000000047947 */ /* 0x000fea0003800000 */
.L_x_4:
[----:B01--4-:R-:W-:Y:S01]  /*0b40*/  NOP ;  /* 0x0000000000007918 */ /* 0x013fe20000000000 */
.L_x_5:
[----:B------:R-:W-:Y:S01]  /*0b50*/  ULDC.64 UR4, c[0x0][0x598] ;  /* 0x0001660000047ab9 */ /* 0x000fe20000000a00 */
[----:B------:R-:W-:Y:S01]  /*0b60*/  ULDC.64 UR18, c[0x0][0x208] ;  /* 0x0000820000127ab9 */ /* 0x000fe20000000a00 */
[----:B------:R-:W-:-:S04]  /*0b70*/  ISETP.NE.U32.AND P0, PT, RZ, UR4, PT ;  /* 0x00000004ff007c0c */ /* 0x000fc8000bf05070 */
[----:B------:R-:W-:-:S13]  /*0b80*/  ISETP.NE.AND.EX P0, PT, RZ, UR5, PT, P0 ;  /* 0x00000005ff007c0c */ /* 0x000fda000bf05300 */
[----:B------:R-:W-:Y:S05]  /*0b90*/  @!P0 BRA `(.L_x_6) ;  /* 0x00000000001c8947 */ /* 0x000fea0003800000 */
[----:B------:R-:W0:Y:S02]  /*0ba0*/  LDC.64 R2, c[0x0][0x598] ;  /* 0x00016600ff027b82 */ /* 0x000e240000000a00 */
[----:B0-----:R-:W2:Y:S02]  /*0bb0*/  LDG.E.64 R2, desc[UR18][R2.64] ;  /* 0x0000001202027981 */ /* 0x001ea4000c1e1b00 */
[----:B--2---:R-:W-:-:S04]  /*0bc0*/  ISETP.NE.U32.AND P0, PT, R2, RZ, PT ;  /* 0x000000ff0200720c */ /* 0x004fc80003f05070 */
[----:B------:R-:W-:-:S13]  /*0bd0*/  ISETP.NE.AND.EX P0, PT, R3, RZ, PT, P0 ;  /* 0x000000ff0300720c */ /* 0x000fda0003f05300 */
[----:B------:R-:W-:Y:S05]  /*0be0*/  @!P0 BRA `(.L_x_6) ;  /* 0x0000000000088947 */ /* 0x000fea0003800000 */
[----:B------:R0:W5:Y:S01]  /*0bf0*/  LD.E R14, desc[UR18][R2.64] ;  /* 0x00000012020e7980 */ /* 0x000162000c101900 */
[----:B------:R-:W-:Y:S05]  /*0c00*/  BRA `(.L_x_7) ;  /* 0x0000000000207947 */ /* 0x000fea0003800000 */
.L_x_6:
[----:B------:R-:W-:Y:S02]  /*0c10*/  ULDC.64 UR4, c[0x0][0x588] ;  /* 0x0001620000047ab9 */ /* 0x000fe40000000a00 */
[----:B------:R-:W-:-:S04]  /*0c20*/  ISETP.NE.U32.AND P0, PT, RZ, UR4, PT ;  /* 0x00000004ff007c0c */ /* 0x000fc8000bf05070 */
[----:B------:R-:W-:-:S13]  /*0c30*/  ISETP.NE.AND.EX P0, PT, RZ, UR5, PT, P0 ;  /* 0x00000005ff007c0c */ /* 0x000fda000bf05300 */
[----:B------:R-:W-:Y:S05]  /*0c40*/  @!P0 BRA `(.L_x_8) ;  /* 0x00000000000c8947 */ /* 0x000fea0003800000 */
[----:B------:R-:W0:Y:S02]  /*0c50*/  LDC.64 R14, c[0x0][0x588] ;  /* 0x00016200ff0e7b82 */ /* 0x000e240000000a00 */
[----:B0-----:R1:W5:Y:S01]  /*0c60*/  LDG.E R14, desc[UR18][R14.64] ;  /* 0x000000120e0e7981 */ /* 0x001362000c1e1900 */
[----:B------:R-:W-:Y:S05]  /*0c70*/  BRA `(.L_x_7) ;  /* 0x0000000000047947 */ /* 0x000fea0003800000 */
.L_x_8:
[----:B------:R-:W2:Y:S02]  /*0c80*/  LDC R14, c[0x0][0x580] ;  /* 0x00016000ff0e7b82 */ /* 0x000ea40000000800 */
.L_x_7:
[----:B------:R-:W-:Y:S02]  /*0c90*/  ULDC.64 UR4, c[0x0][0x5a0] ;  /* 0x0001680000047ab9 */ /* 0x000fe40000000a00 */
[----:B------:R-:W-:-:S04]  /*0ca0*/  ISETP.NE.U32.AND P0, PT, RZ, UR4, PT ;  /* 0x00000004ff007c0c */ /* 0x000fc8000bf05070 */
[----:B------:R-:W-:-:S13]  /*0cb0*/  ISETP.NE.AND.EX P0, PT, RZ, UR5, PT, P0 ;  /* 0x00000005ff007c0c */ /* 0x000fda000bf05300 */
[----:B------:R-:W-:Y:S05]  /*0cc0*/  @!P0 BRA `(.L_x_9) ;  /* 0x00000000001c8947 */ /* 0x000fea0003800000 */
[----:B0-----:R-:W0:Y:S02]  /*0cd0*/  LDC.64 R2, c[0x0][0x5a0] ;  /* 0x00016800ff027b82 */ /* 0x001e240000000a00 */
[----:B0-----:R-:W3:Y:S02]  /*0ce0*/  LDG.E.64 R2, desc[UR18][R2.64] ;  /* 0x0000001202027981 */ /* 0x001ee4000c1e1b00 */
[----:B---3--:R-:W-:-:S04]  /*0cf0*/  ISETP.NE.U32.AND P0, PT, R2, RZ, PT ;  /* 0x000000ff0200720c */ /* 0x008fc80003f05070 */
[----:B------:R-:W-:-:S13]  /*0d00*/  ISETP.NE.AND.EX P0, PT, R3, RZ, PT, P0 ;  /* 0x000000ff0300720c */ /* 0x000fda0003f05300 */
[----:B------:R-:W-:Y:S05]  /*0d10*/  @!P0 BRA `(.L_x_9) ;  /* 0x0000000000088947 */ /* 0x000fea0003800000 */
[----:B-1----:R0:W5:Y:S01]  /*0d20*/  LD.E R15, desc[UR18][R2.64] ;  /* 0x00000012020f7980 */ /* 0x002162000c101900 */
[----:B------:R-:W-:Y:S05]  /*0d30*/  BRA `(.L_x_10) ;  /* 0x0000000000207947 */ /* 0x000fea0003800000 */
.L_x_9:
[----:B------:R-:W-:Y:S02]  /*0d40*/  ULDC.64 UR4, c[0x0][0x590] ;  /* 0x0001640000047ab9 */ /* 0x000fe40000000a00 */
[----:B------:R-:W-:-:S04]  /*0d50*/  ISETP.NE.U32.AND P0, PT, RZ, UR4, PT ;  /* 0x00000004ff007c0c */ /* 0x000fc8000bf05070 */
[----:B------:R-:W-:-:S13]  /*0d60*/  ISETP.NE.AND.EX P0, PT, RZ, UR5, PT, P0 ;  /* 0x00000005ff007c0c */ /* 0x000fda000bf05300 */
[----:B------:R-:W-:Y:S05]  /*0d70*/  @!P0 BRA `(.L_x_11) ;  /* 0x00000000000c8947 */ /* 0x000fea0003800000 */
[----:B0-----:R-:W1:Y:S02]  /*0d80*/  LDC.64 R2, c[0x0][0x590] ;  /* 0x00016400ff027b82 */ /* 0x001e640000000a00 */
[----:B-1----:R1:W5:Y:S01]  /*0d90*/  LDG.E R15, desc[UR18][R2.64] ;  /* 0x00000012020f7981 */ /* 0x002362000c1e1900 */
[----:B------:R-:W-:Y:S05]  /*0da0*/  BRA `(.L_x_10) ;  /* 0x0000000000047947 */ /* 0x000fea0003800000 */
.L_x_11:
[----:B-1----:R-:W3:Y:S02]  /*0db0*/  LDC R15, c[0x0][0x584] ;  /* 0x00016100ff0f7b82 */ /* 0x002ee40000000800 */
.L_x_10:
[----:B------:R-:W4:Y:S01]  /*0dc0*/  LDC R0, c[0x0][0x65c] ;  /* 0x00019700ff007b82 */ /* 0x000f220000000800 */
[----:B------:R-:W-:Y:S01]  /*0dd0*/  ULDC UR8, c[0x0][0x28c] ;  /* 0x0000a30000087ab9 */ /* 0x000fe20000000800 */
[----:B------:R-:W-:Y:S01]  /*0de0*/  ISETP.NE.AND P0, PT, R6, 0x2, PT ;  /* 0x000000020600780c */ /* 0x000fe20003f05270 */
[----:B------:R-:W-:Y:S01]  /*0df0*/  UIADD3 UR8, UR8, 0x3f, URZ ;  /* 0x0000003f08087890 */ /* 0x000fe2000fffe03f */
[----:B------:R-:W-:Y:S01]  /*0e00*/  IMAD.U32 R4, RZ, RZ, UR12 ;  /* 0x0000000cff047e24 */ /* 0x000fe2000f8e00ff */
[----:B------:R-:W-:Y:S01]  /*0e10*/  UMOV UR4, URZ ;  /* 0x0000003f00047c82 */ /* 0x000fe20008000000 */
[----:B------:R-:W-:Y:S01]  /*0e20*/  UMOV UR5, URZ ;  /* 0x0000003f00057c82 */ /* 0x000fe20008000000 */
[----:B------:R-:W-:-:S04]  /*0e30*/  USHF.R.S32.HI UR9, URZ, 0x1f, UR8 ;  /* 0x0000001f3f097899 */ /* 0x000fc80008011408 */
[----:B------:R-:W-:-:S04]  /*0e40*/  ULEA.HI UR9, UR9, UR8, URZ, 0x6 ;  /* 0x0000000809097291 */ /* 0x000fc8000f8f303f */
[----:B------:R-:W-:Y:S01]  /*0e50*/  USHF.R.S32.HI UR13, URZ, 0x6, UR9 ;  /* 0x000000063f0d7899 */ /* 0x000fe20008011409 */
[----:B----4-:R-:W-:-:S13]  /*0e60*/  ISETP.NE.AND P2, PT, R0, 0x1, PT ;  /* 0x000000010000780c */ /* 0x010fda0003f45270 */
[----:B01----:R-:W0:Y:S01]  /*0e70*/  @P2 LDC R3, c[0x0][0x10] ;  /* 0x00000400ff032b82 */ /* 0x003e220000000800 */
[----:B------:R-:W-:Y:S02]  /*0e80*/  @P2 IMAD.MOV.U32 R17, RZ, RZ, RZ ;  /* 0x000000ffff112224 */ /* 0x000fe400078e00ff */
[----:B------:R-:W-:-:S05]  /*0e90*/  @P2 IMAD.MOV.U32 R5, RZ, RZ, RZ ;  /* 0x000000ffff052224 */ /* 0x000fca00078e00ff */
[----:B------:R-:W1:Y:S01]  /*0ea0*/  @!P2 LDC R9, c[0x0][0xc] ;  /* 0x00000300ff09ab82 */ /* 0x000e620000000800 */
[----:B------:R-:W-:Y:S01]  /*0eb0*/  ULDC UR6, c[0x0][0xc] ;  /* 0x0000030000067ab9 */ /* 0x000fe20000000800 */
[----:B------:R-:W-:Y:S02]  /*0ec0*/  ULDC UR7, c[0x0][0x10] ;  /* 0x0000040000077ab9 */ /* 0x000fe40000000800 */
[----:B------:R-:W-:-:S04]  /*0ed0*/  UIMAD.WIDE.U32 UR6, UR6, UR7, URZ ;  /* 0x00000007060672a5 */ /* 0x000fc8000f8e003f */
[----:B------:R-:W4:Y:S01]  /*0ee0*/  LDC R8, c[0x0][0x14] ;  /* 0x00000500ff087b82 */ /* 0x000f220000000800 */
[----:B0-----:R-:W-:-:S04]  /*0ef0*/  @P2 IMAD.WIDE.U32 R2, R3, UR12, R16 ;  /* 0x0000000c03022c25 */ /* 0x001fc8000f8e0010 */
[----:B------:R-:W-:Y:S02]  /*0f00*/  @P2 IMAD.IADD R3, R3, 0x1, R5 ;  /* 0x0000000103032824 */ /* 0x000fe400078e0205 */
[----:B------:R-:W-:Y:S02]  /*0f10*/  IMAD.MOV.U32 R5, RZ, RZ, RZ ;  /* 0x000000ffff057224 */ /* 0x000fe400078e00ff */
[----:B-1----:R-:W-:-:S04]  /*0f20*/  @!P2 IMAD.WIDE.U32 R4, R16, R9, R4 ;  /* 0x000000091004a225 */ /* 0x002fc800078e0004 */
[----:B------:R-:W-:Y:S02]  /*0f30*/  @!P2 IMAD.MOV.U32 R2, RZ, RZ, R4 ;  /* 0x000000ffff02a224 */ /* 0x000fe400078e0004 */
[C---:B----4-:R-:W-:Y:S02]  /*0f40*/  IMAD R21, R8.reuse, UR7, RZ ;  /* 0x0000000708157c24 */ /* 0x050fe4000f8e02ff */
[----:B------:R-:W-:Y:S01]  /*0f50*/  IMAD.WIDE.U32 R8, R8, UR6, RZ ;  /* 0x0000000608087c25 */ /* 0x000fe2000f8e00ff */
[----:B------:R-:W-:-:S03]  /*0f60*/  ULDC.64 UR6, c[0x0][0x650] ;  /* 0x0001940000067ab9 */ /* 0x000fc60000000a00 */
[----:B------:R-:W-:Y:S02]  /*0f70*/  @!P2 IMAD.MOV.U32 R3, RZ, RZ, R5 ;  /* 0x000000ffff03a224 */ /* 0x000fe400078e0005 */
[----:B------:R-:W-:Y:S01]  /*0f80*/  IMAD.IADD R0, R9, 0x1, R21 ;  /* 0x0000000109007824 */ /* 0x000fe200078e0215 */
[----:B------:R-:W-:Y:S06]  /*0f90*/  @P0 BRA `(.L_x_12) ;  /* 0x0000000000200947 */ /* 0x000fec0003800000 */
[----:B------:R-:W-:Y:S01]  /*0fa0*/  UISETP.GE.U32.AND UP0, UPT, UR13, 0x12, UPT ;  /* 0x000000120d00788c */ /* 0x000fe2000bf06070 */
[----:B------:R-:W-:Y:S01]  /*0fb0*/  IADD3 R2, P0, R2, R8, RZ ;  /* 0x0000000802027210 */ /* 0x000fe20007f1e0ff */
[----:B------:R-:W-:-:S04]  /*0fc0*/  UIMAD.WIDE.U32 UR4, UR13, 0x38e38e39, URZ ;  /* 0x38e38e390d0478a5 */ /* 0x000fc8000f8e003f */
[----:B------:R-:W-:Y:S01]  /*0fd0*/  USHF.R.U32.HI UR4, URZ, 0x2, UR5 ;  /* 0x000000023f047899 */ /* 0x000fe20008011605 */
[----:B------:R-:W-:Y:S02]  /*0fe0*/  IMAD.X R3, R0, 0x1, R3, P0 ;  /* 0x0000000100037824 */ /* 0x000fe400000e0603 */
[----:B------:R-:W-:Y:S02]  /*0ff0*/  UMOV UR5, URZ ;  /* 0x0000003f00057c82 */ /* 0x000fe40008000000 */
[----:B------:R-:W-:Y:S02]  /*1000*/  @UP0 ULOP3.LUT UR5, UR4, 0x1, URZ, 0xc0, !UPT ;  /* 0x0000000104050892 */ /* 0x000fe4000f8ec03f */
[----:B------:R-:W-:-:S12]  /*1010*/  UIMAD UR4, UR4, -0x12, UR13 ;  /* 0xffffffee040478a4 */ /* 0x000fd8000f8e020d */
.L_x_12:
[----:B------:R-:W-:Y:S01]  /*1020*/  ISETP.GE.U32.AND P0, PT, R2, UR6, PT ;  /* 0x0000000602007c0c */ /* 0x000fe2000bf06070 */
[----:B------:R-:W-:Y:S01]  /*1030*/  IMAD.MOV.U32 R6, RZ, RZ, -0x1 ;  /* 0xffffffffff067424 */ /* 0x000fe200078e00ff */
[----:B------:R-:W-:Y:S01]  /*1040*/  PRMT R20, RZ, 0x7610, R20 ;  /* 0x00007610ff147816 */ /* 0x000fe20000000014 */
[----:B------:R-:W-:Y:S01]  /*1050*/  IMAD.MOV.U32 R5, RZ, RZ, -0x1 ;  /* 0xffffffffff057424 */ /* 0x000fe200078e00ff */
[----:B------:R-:W-:Y:S01]  /*1060*/  ISETP.GE.U32.AND.EX P0, PT, R3, UR7, PT, P0 ;  /* 0x0000000703007c0c */ /* 0x000fe2000bf06100 */
[----:B------:R-:W-:-:S12]  /*1070*/  IMAD.MOV.U32 R4, RZ, RZ, -0x1 ;  /* 0xffffffffff047424 */ /* 0x000fd800078e00ff */
[----:B------:R-:W-:Y:S05]  /*1080*/  @P0 BRA `(.L_x_13) ;  /* 0x0000000400240947 */ /* 0x000fea0003800000 */
[----:B------:R-:W0:Y:S01]  /*1090*/  LDC.64 R30, c[0x0][0x628] ;  /* 0x00018a00ff1e7b82 */ /* 0x000e220000000a00 */
[----:B------:R-:W-:Y:S02]  /*10a0*/  IMAD.MOV.U32 R4, RZ, RZ, R2 ;  /* 0x000000ffff047224 */ /* 0x000fe400078e0002 */
[----:B------:R-:W-:-:S05]  /*10b0*/  IMAD.MOV.U32 R5, RZ, RZ, R3 ;  /* 0x000000ffff057224 */ /* 0x000fca00078e0003 */
[----:B------:R-:W1:Y:S08]  /*10c0*/  LDC R6, c[0x0][0x630] ;  /* 0x00018c00ff067b82 */ /* 0x000e700000000800 */
[----:B------:R-:W4:Y:S01]  /*10d0*/  LDC.64 R32, c[0x0][0x620] ;  /* 0x00018800ff207b82 */ /* 0x000f220000000a00 */
[----:B0-----:R-:W-:-:S04]  /*10e0*/  ISETP.NE.U32.AND P0, PT, R30, RZ, PT ;  /* 0x000000ff1e00720c */ /* 0x001fc80003f05070 */
[----:B------:R-:W-:-:S13]  /*10f0*/  ISETP.NE.AND.EX P0, PT, R31, RZ, PT, P0 ;  /* 0x000000ff1f00720c */ /* 0x000fda0003f05300 */
[----:B-1--4-:R-:W-:Y:S05]  /*1100*/  @!P0 BRA `(.L_x_14) ;  /* 0x0000000000288947 */ /* 0x012fea0003800000 */
[----:B------:R-:W0:Y:S02]  /*1110*/  LDC R23, c[0x0][0x634] ;  /* 0x00018d00ff177b82 */ /* 0x000e240000000800 */
[----:B0-----:R-:W-:-:S05]  /*1120*/  IADD3 R23, P0, R2, R23, RZ ;  /* 0x0000001702177210 */ /* 0x001fca0007f1e0ff */
[----:B------:R-:W-:-:S04]  /*1130*/  IMAD.X R29, RZ, RZ, R3, P0 ;  /* 0x000000ffff1d7224 */ /* 0x000fc800000e0603 */
[----:B------:R-:W-:-:S04]  /*1140*/  IMAD.WIDE.U32 R4, R29, R30, RZ ;  /* 0x0000001e1d047225 */ /* 0x000fc800078e00ff */
[----:B------:R-:W-:-:S04]  /*1150*/  IMAD.WIDE.U32 R20, P0, R23, R31, R4 ;  /* 0x0000001f17147225 */ /* 0x000fc80007800004 */
[----:B------:R-:W-:-:S04]  /*1160*/  IMAD.WIDE.U32 R4, R23, R30, RZ ;  /* 0x0000001e17047225 */ /* 0x000fc800078e00ff */
[----:B------:R-:W-:Y:S01]  /*1170*/  IMAD.X R23, RZ, RZ, RZ, P0 ;  /* 0x000000ffff177224 */ /* 0x000fe200000e06ff */
[----:B------:R-:W-:Y:S01]  /*1180*/  IADD3 RZ, P0, R5, R20, RZ ;  /* 0x0000001405ff7210 */ /* 0x000fe20007f1e0ff */
[----:B------:R-:W-:-:S04]  /*1190*/  IMAD.MOV.U32 R22, RZ, RZ, R21 ;  /* 0x000000ffff167224 */ /* 0x000fc800078e0015 */
[----:B------:R-:W-:-:S08]  /*11a0*/  IMAD.WIDE.U32.X R4, R29, R31, R22, P0 ;  /* 0x0000001f1d047225 */ /* 0x000fd000000e0416 */
.L_x_14:
[----:B------:R-:W0:Y:S01]  /*11b0*/  LDC.64 R34, c[0x0][0x640] ;  /* 0x00019000ff227b82 */ /* 0x000e220000000a00 */
[-CC-:B------:R-:W-:Y:S01]  /*11c0*/  SHF.R.U64 R36, R4, R6.reuse, R5.reuse ;  /* 0x0000000604247219 */ /* 0x180fe20000001205 */
[----:B------:R-:W-:Y:S01]  /*11d0*/  IMAD.MOV.U32 R39, RZ, RZ, 0x1 ;  /* 0x00000001ff277424 */ /* 0x000fe200078e00ff */
[----:B------:R-:W-:Y:S02]  /*11e0*/  SHF.R.U32.HI R4, RZ, R6, R5 ;  /* 0x00000006ff047219 */ /* 0x000fe40000011605 */
[----:B------:R-:W-:-:S03]  /*11f0*/  IADD3 R21, P0, RZ, -R36, RZ ;  /* 0x80000024ff157210 */ /* 0x000fc60007f1e0ff */
[----:B------:R-:W1:Y:S02]  /*1200*/  LDC R20, c[0x0][0x618] ;  /* 0x00018600ff147b82 */ /* 0x000e640000000800 */
[----:B------:R-:W-:-:S04]  /*1210*/  IMAD.X R5, RZ, RZ, ~R4, P0 ;  /* 0x000000ffff057224 */ /* 0x000fc800000e0e04 */
[-C--:B------:R-:W-:Y:S02]  /*1220*/  IMAD R6, R5, R32.reuse, RZ ;  /* 0x0000002005067224 */ /* 0x080fe400078e02ff */
[----:B------:R-:W4:Y:S01]  /*1230*/  LDC R23, c[0x0][0x608] ;  /* 0x00018200ff177b82 */ /* 0x000f220000000800 */
[----:B------:R-:W-:-:S04]  /*1240*/  IMAD.WIDE.U32 R4, R21, R32, R2 ;  /* 0x0000002015047225 */ /* 0x000fc800078e0002 */
[----:B------:R-:W-:-:S03]  /*1250*/  IMAD R21, R21, R33, R6 ;  /* 0x0000002115157224 */ /* 0x000fc600078e0206 */
[----:B------:R-:W2:Y:S01]  /*1260*/  LDC R26, c[0x0][0x658] ;  /* 0x00019600ff1a7b82 */ /* 0x000ea20000000800 */
[----:B------:R-:W-:Y:S01]  /*1270*/  IMAD.IADD R5, R5, 0x1, R21 ;  /* 0x0000000105057824 */ /* 0x000fe200078e0215 */
[----:B0-----:R-:W-:Y:S01]  /*1280*/  ISETP.NE.U32.AND P0, PT, R34, RZ, PT ;  /* 0x000000ff2200720c */ /* 0x001fe20003f05070 */
[----:B------:R-:W-:-:S03]  /*1290*/  IMAD.MOV.U32 R21, RZ, RZ, -0x1 ;  /* 0xffffffffff157424 */ /* 0x000fc600078e00ff */
[----:B------:R-:W-:Y:S02]  /*12a0*/  ISETP.NE.AND.EX P0, PT, R35, RZ, PT, P0 ;  /* 0x000000ff2300720c */ /* 0x000fe40003f05300 */
[----:B------:R-:W0:Y:S01]  /*12b0*/  LDC R33, c[0x0][0x600] ;  /* 0x00018000ff217b82 */ /* 0x000e220000000800 */
[-CC-:B-1----:R-:W-:Y:S02]  /*12c0*/  SHF.R.U64 R31, R4, R20.reuse, R5.reuse ;  /* 0x00000014041f7219 */ /* 0x182fe40000001205 */
[----:B------:R-:W-:-:S05]  /*12d0*/  SHF.R.U32.HI R4, RZ, R20, R5 ;  /* 0x00000014ff047219 */ /* 0x000fca0000011605 */
[----:B------:R-:W1:Y:S01]  /*12e0*/  LDC R28, c[0x0][0x648] ;  /* 0x00019200ff1c7b82 */ /* 0x000e620000000800 */
[-CC-:B----4-:R-:W-:Y:S02]  /*12f0*/  SHF.R.U64 R41, R31, R23.reuse, R4.reuse ;  /* 0x000000171f297219 */ /* 0x190fe40000001204 */
[----:B------:R-:W-:-:S05]  /*1300*/  SHF.R.U32.HI R5, RZ, R23, R4 ;  /* 0x00000017ff057219 */ /* 0x000fca0000011604 */
[----:B------:R-:W4:Y:S01]  /*1310*/  LDC R37, c[0x0][0x638] ;  /* 0x00018e00ff257b82 */ /* 0x000f220000000800 */
[-C--:B--2---:R-:W-:Y:S02]  /*1320*/  SHF.L.U32 R4, R21, R26.reuse, RZ ;  /* 0x0000001a15047219 */ /* 0x084fe400000006ff */
[--C-:B------:R-:W-:Y:S02]  /*1330*/  SHF.R.U64 R32, R41, R26, R5.reuse ;  /* 0x0000001a29207219 */ /* 0x100fe40000001205 */
[----:B------:R-:W-:Y:S02]  /*1340*/  LOP3.LUT R6, RZ, R4, RZ, 0x33, !PT ;  /* 0x00000004ff067212 */ /* 0x000fe400078e33ff */
[----:B------:R-:W-:Y:S01]  /*1350*/  SHF.R.U32.HI R5, RZ, R26, R5 ;  /* 0x0000001aff057219 */ /* 0x000fe20000011605 */
[----:B------:R-:W2:Y:S01]  /*1360*/  LDC R30, c[0x0][0x610] ;  /* 0x00018400ff1e7b82 */ /* 0x000ea20000000800 */
[----:B------:R-:W-:Y:S01]  /*1370*/  IMAD.MOV.U32 R4, RZ, RZ, R32 ;  /* 0x000000ffff047224 */ /* 0x000fe200078e0020 */
[----:B------:R-:W-:Y:S06]  /*1380*/  @!P0 BRA `(.L_x_15) ;  /* 0x0000000000288947 */ /* 0x000fec0003800000 */
[----:B------:R-:W3:Y:S02]  /*1390*/  LDC R23, c[0x0][0x64c] ;  /* 0x00019300ff177b82 */ /* 0x000ee40000000800 */
[----:B---3--:R-:W-:-:S05]  /*13a0*/  IADD3 R23, P0, R32, R23, RZ ;  /* 0x0000001720177210 */ /* 0x008fca0007f1e0ff */
        /* <DEDUP_REMOVED lines=8> */
.L_x_15:
[----:B-1----:R-:W-:Y:S01]  /*1430*/  SHF.R.U64 R17, R4, R28, R5 ;  /* 0x0000001c04117219 */ /* 0x002fe20000001205 */
[----:B------:R-:W-:Y:S01]  /*1440*/  @P2 IMAD R25, R27, R24, R16 ;  /* 0x000000181b192224 */ /* 0x000fe200078e0210 */
[----:B------:R-:W-:Y:S02]  /*1450*/  SHF.L.U32 R4, R39, R26, RZ ;  /* 0x0000001a27047219 */ /* 0x000fe400000006ff */
[----:B------:R-:W-:Y:S01]  /*1460*/  LOP3.LUT R5, R41, R6, RZ, 0xc0, !PT ;  /* 0x0000000629057212 */ /* 0x000fe200078ec0ff */
[----:B0-----:R-:W-:Y:S02]  /*1470*/  VIADD R6, R33, 0xffffffff ;  /* 0xffffffff21067836 */ /* 0x001fe40000000000 */
[----:B------:R-:W-:Y:S02]  /*1480*/  IMAD.MOV R20, RZ, RZ, -R17 ;  /* 0x000000ffff147224 */ /* 0x000fe400078e0a11 */
[----:B------:R-:W-:Y:S01]  /*1490*/  IMAD R16, R4, R17, R5 ;  /* 0x0000001104107224 */ /* 0x000fe200078e0205 */
[----:B------:R-:W-:Y:S01]  /*14a0*/  LOP3.LUT R17, R31, R6, RZ, 0xc0, !PT ;  /* 0x000000061f117212 */ /* 0x000fe200078ec0ff */
[----:B----4-:R-:W-:-:S02]  /*14b0*/  IMAD R4, R20, R37, R32 ;  /* 0x0000002514047224 */ /* 0x010fc400078e0220 */
[----:B--2---:R-:W-:Y:S02]  /*14c0*/  IMAD R6, R16, R30, R25 ;  /* 0x0000001e10067224 */ /* 0x004fe400078e0219 */
[----:B------:R-:W-:Y:S02]  /*14d0*/  IMAD R17, R4, R33, R17 ;  /* 0x0000002104117224 */ /* 0x000fe400078e0211 */
[----:B------:R-:W-:Y:S02]  /*14e0*/  IMAD.MOV.U32 R20, RZ, RZ, 0x1 ;  /* 0x00000001ff147424 */ /* 0x000fe400078e00ff */
[----:B------:R-:W-:Y:S01]  /*14f0*/  IMAD.MOV.U32 R4, RZ, RZ, R36 ;  /* 0x000000ffff047224 */ /* 0x000fe200078e0024 */
[----:B------:R-:W-:Y:S02]  /*1500*/  SEL R5, R17, R6, !P2 ;  /* 0x0000000611057207 */ /* 0x000fe40005000000 */
[----:B------:R-:W-:-:S07]  /*1510*/  SEL R6, R6, R17, !P2 ;  /* 0x0000001106067207 */ /* 0x000fce0005000000 */
.L_x_13:
[----:B------:R-:W-:Y:S05]  /*1520*/  @!P3 BRA `(.L_x_16) ;  /* 0x00000000000cb947 */ /* 0x000fea0003800000 */
[----:B------:R-:W-:Y:S01]  /*1530*/  UCGABAR_WAIT ;  /* 0x0000000000007dc7 */ /* 0x000fe20008000000 */
[----:B------:R-:W-:Y:S01]  /*1540*/  CCTL.IVALL ;  /* 0x00000000ff00798f */ /* 0x000fe20002000000 */
[----:B------:R-:W-:Y:S05]  /*1550*/  BRA `(.L_x_17) ;  /* 0x0000000000047947 */ /* 0x000fea0003800000 */
.L_x_16:
[----:B------:R-:W-:Y:S06]  /*1560*/  BAR.SYNC.DEFER_BLOCKING 0x0 ;  /* 0x0000000000007b1d */ /* 0x000fec0000010000 */
.L_x_17:
[----:B------:R-:W-:Y:S05]  /*1570*/  @!P4 BRA `(.L_x_18) ;  /* 0x0000006c0068c947 */ /* 0x000fea0003800000 */
[----:B------:R-:W-:-:S13]  /*1580*/  ISETP.GT.U32.AND P0, PT, R38, 0x1, PT ;  /* 0x000000012600780c */ /* 0x000fda0003f04070 */
[----:B------:R-:W-:Y:S05]  /*1590*/  @P0 EXIT ;  /* 0x000000000000094d */ /* 0x000fea0003800000 */
.L_x_19:
[----:B------:R-:W-:-:S08]  /*15a0*/  NOP ;  /* 0x0000000000007918 */ /* 0x000fd00000000000 */
[----:B------:R-:W0:Y:S02]  /*15b0*/  USETMAXREG.TRY_ALLOC.CTAPOOL UP0, 0xe8 ;  /* 0x000000e8000079c8 */ /* 0x000e240008000600 */
[----:B0-----:R-:W-:-:S13]  /*15c0*/  PLOP3.LUT P0, PT, PT, PT, UP0, 0x80, 0x0 ;  /* 0x000000000000781c */ /* 0x001fda0003f0f008 */
[----:B------:R-:W-:Y:S05]  /*15d0*/  @!P0 BRA `(.L_x_19) ;  /* 0xfffffffc00f08947 */ /* 0x000fea000383ffff */
[----:B------:R-:W-:-:S13]  /*15e0*/  LOP3.LUT P0, RZ, R20, 0xff, RZ, 0xc0, !PT ;  /* 0x000000ff14ff7812 */ /* 0x000fda000780c0ff */
[----:B------:R-:W-:Y:S05]  /*15f0*/  @!P0 EXIT ;  /* 0x000000000000894d */ /* 0x000fea0003800000 */
[----:B------:R-:W0:Y:S01]  /*1600*/  S2UR UR6, SR_CgaCtaId ;  /* 0x00000000000679c3 */ /* 0x000e220000008800 */
[CC--:B------:R-:W-:Y:S01]  /*1610*/  LEA.HI R11, R19.reuse, R10.reuse, RZ, 0x2 ;  /* 0x0000000a130b7211 */ /* 0x0c0fe200078f10ff */
[----:B------:R-:W-:Y:S01]  /*1620*/  UIADD3 UR7, UR15, -0x1, URZ ;  /* 0xffffffff0f077890 */ /* 0x000fe2000fffe03f */
[----:B------:R-:W-:Y:S01]  /*1630*/  LEA.HI R19, R19, R10, RZ, 0x5 ;  /* 0x0000000a13137211 */ /* 0x000fe200078f28ff */
[----:B------:R-:W-:Y:S01]  /*1640*/  UMOV UR12, 0x400 ;  /* 0x00000400000c7882 */ /* 0x000fe20000000000 */
[--C-:B------:R-:W-:Y:S01]  /*1650*/  SHF.R.S32.HI R18, RZ, 0x2, R11.reuse ;  /* 0x00000002ff127819 */ /* 0x100fe2000001140b */
[----:B------:R-:W-:Y:S01]  /*1660*/  UISETP.LT.AND UP0, UPT, UR13, 0x1, UPT ;  /* 0x000000010d00788c */ /* 0x000fe2000bf01270 */
[----:B------:R-:W-:Y:S01]  /*1670*/  SHF.R.S32.HI R17, RZ, 0x1f, R11 ;  /* 0x0000001fff117819 */ /* 0x000fe2000001140b */
[----:B------:R-:W-:Y:S01]  /*1680*/  USHF.L.U32 UR20, UR13, 0x1, URZ ;  /* 0x000000010d147899 */ /* 0x000fe2000800063f */
[----:B------:R-:W-:Y:S01]  /*1690*/  LOP3.LUT R11, R11, 0xfffffffc, RZ, 0xc0, !PT ;  /* 0xfffffffc0b0b7812 */ /* 0x000fe200078ec0ff */
[----:B------:R-:W-:Y:S01]  /*16a0*/  USEL UR14, UR13, 0x1, UP0 ;  /* 0x000000010d0e7887 */ /* 0x000fe20008000000 */
[----:B------:R-:W-:Y:S01]  /*16b0*/  LEA.HI R17, R17, R18, RZ, 0x3 ;  /* 0x0000001211117211 */ /* 0x000fe200078f18ff */
[----:B------:R-:W-:Y:S01]  /*16c0*/  UISETP.NE.AND UP0, UPT, UR7, URZ, UPT ;  /* 0x0000003f0700728c */ /* 0x000fe2000bf05270 */
[----:B------:R-:W-:Y:S01]  /*16d0*/  LOP3.LUT R148, R7, 0x1, RZ, 0xfc, !PT ;  /* 0x0000000107947812 */ /* 0x000fe200078efcff */
[----:B------:R-:W-:Y:S01]  /*16e0*/  IMAD.IADD R16, R10, 0x1, -R11 ;  /* 0x000000010a107824 */ /* 0x000fe200078e0a0b */
[----:B------:R-:W-:Y:S01]  /*16f0*/  LOP3.LUT R17, R17, 0xfffffff8, RZ, 0xc0, !PT ;  /* 0xfffffff811117812 */ /* 0x000fe200078ec0ff */
[----:B------:R-:W-:-:S04]  /*1700*/  UIADD3 UR14, -UR14, UR13, URZ ;  /* 0x0000000d0e0e7290 */ /* 0x000fc8000fffe13f */
[----:B------:R-:W-:Y:S01]  /*1710*/  IMAD.IADD R18, R18, 0x1, -R17 ;  /* 0x0000000112127824 */ /* 0x000fe200078e0a11 */
[----:B------:R-:W-:Y:S01]  /*1720*/  SHF.R.S32.HI R17, RZ, 0x5, R19 ;  /* 0x00000005ff117819 */ /* 0x000fe20000011413 */
[----:B0-----:R-:W-:-:S03]  /*1730*/  ULEA UR12, UR6, UR12, 0x18 ;  /* 0x0000000c060c7291 */ /* 0x001fc6000f8ec03f */
[--C-:B------:R-:W-:Y:S01]  /*1740*/  SHF.R.S32.HI R19, RZ, 0x1f, R18.reuse ;  /* 0x0000001fff137819 */ /* 0x100fe20000011412 */
[----:B------:R-:W-:Y:S01]  /*1750*/  USHF.L.U32 UR6, UR7, 0x3, URZ ;  /* 0x0000000307067899 */ /* 0x000fe2000800063f */
[C-C-:B------:R-:W-:Y:S01]  /*1760*/  IMAD R20, R17.reuse, -0x10, -R18.reuse ;  /* 0xfffffff011147824 */ /* 0x140fe200078e0a12 */
[----:B------:R-:W-:Y:S02]  /*1770*/  USEL UR7, URZ, 0x1, UP0 ;  /* 0x000000013f077887 */ /* 0x000fe40008000000 */
[----:B------:R-:W-:Y:S01]  /*1780*/  ULOP3.LUT UR6, UR6, 0x8, URZ, 0xc0, !UPT ;  /* 0x0000000806067892 */ /* 0x000fe2000f8ec03f */
[----:B------:R-:W-:Y:S01]  /*1790*/  IMAD.WIDE R10, R17, 0x10, R18 ;  /* 0x00000010110a7825 */ /* 0x000fe200078e0212 */
[----:B------:R-:W-:Y:S02]  /*17a0*/  UIADD3 UR21, UR12, 0x130, URZ ;  /* 0x000001300c157890 */ /* 0x000fe4000fffe03f */
[----:B------:R-:W-:Y:S01]  /*17b0*/  ULOP3.LUT UR22, UR6, 0x8, URZ, 0x3c, !UPT ;  /* 0x0000000806167892 */ /* 0x000fe2000f8e3c3f */
[----:B------:R-:W-:Y:S01]  /*17c0*/  IMAD.U32 R150, RZ, RZ, UR7 ;  /* 0x00000007ff967e24 */ /* 0x000fe2000f8e00ff */
[----:B------:R-:W-:-:S02]  /*17d0*/  ULOP3.LUT UR16, UR6, 0x18, URZ, 0x3c, !UPT ;  /* 0x0000001806107892 */ /* 0x000fc4000f8e3c3f */
[----:B------:R-:W-:Y:S01]  /*17e0*/  ULEA UR15, UR15, UR21, 0x3 ;  /* 0x000000150f0f7291 */ /* 0x000fe2000f8e183f */
[----:B------:R-:W-:Y:S02]  /*17f0*/  ULDC UR6, c[0x0][0x284] ;  /* 0x0000a10000067ab9 */ /* 0x000fe40000000800 */
[----:B------:R-:W-:-:S09]  /*1800*/  VIADD R17, R20, UR6 ;  /* 0x0000000614117c36 */ /* 0x000fd20008000000 */
.L_x_174:
[----:B------:R-:W-:Y:S01]  /*1810*/  SHF.L.U32 R18, R150, 0x1f, RZ ;  /* 0x0000001f96127819 */ /* 0x000fe200000006ff */
[----:B------:R-:W0:Y:S01]  /*1820*/  LDC R19, c[0x0][0x28c] ;  /* 0x0000a300ff137b82 */ /* 0x000e220000000800 */
[----:B------:R-:W-:Y:S01]  /*1830*/  UMOV UR6, URZ ;  /* 0x0000003f00067c82 */ /* 0x000fe20008000000 */
[----:B------:R-:W-:Y:S01]  /*1840*/  UMOV UR17, UR4 ;  /* 0x0000000400117c82 */ /* 0x000fe20008000000 */
[----:B-1----:R-:W1:Y:S01]  /*1850*/  SYNCS.PHASECHK.TRANS64.TRYWAIT P0, [UR15+-0x8], R18 ;  /* 0xfffff812ff0075a7 */ /* 0x002e62000800014f */
[----:B0-----:R-:W-:Y:S01]  /*1860*/  ISETP.GE.AND P1, PT, R19, 0x1, PT ;  /* 0x000000011300780c */ /* 0x001fe20003f26270 */
[----:B-1-34-:R-:W-:-:S12]  /*1870*/  @!P0 BRA `(.L_x_20) ;  /* 0x0000008000a48947 */ /* 0x01afd80003800000 */
.L_x_210:
[----:B------:R-:W-:Y:S01]  /*1880*/  UMOV UR7, URZ ;  /* 0x0000003f00077c82 */ /* 0x000fe20008000000 */
[----:B------:R-:W-:Y:S01]  /*1890*/  UMOV UR8, URZ ;  /* 0x0000003f00087c82 */ /* 0x000fe20008000000 */
[----:B------:R-:W-:Y:S02]  /*18a0*/  CS2R R88, SRZ ;  /* 0x0000000000587805 */ /* 0x000fe4000001ff00 */
[----:B------:R-:W-:Y:S02]  /*18b0*/  CS2R R22, SRZ ;  /* 0x0000000000167805 */ /* 0x000fe4000001ff00 */
[----:B------:R-:W-:Y:S02]  /*18c0*/  CS2R R90, SRZ ;  /* 0x00000000005a7805 */ /* 0x000fe4000001ff00 */
[----:B------:R-:W-:Y:S02]  /*18d0*/  CS2R R92, SRZ ;  /* 0x00000000005c7805 */ /* 0x000fe4000001ff00 */
[----:B------:R-:W-:-:S02]  /*18e0*/  CS2R R94, SRZ ;  /* 0x00000000005e7805 */ /* 0x000fc4000001ff00 */
[----:B------:R-:W-:Y:S02]  /*18f0*/  CS2R R96, SRZ ;  /* 0x0000000000607805 */ /* 0x000fe4000001ff00 */
        /* <DEDUP_REMOVED lines=24> */
[----:B------:R-:W-:Y:S01]  /*1a80*/  CS2R R146, SRZ ;  /* 0x0000000000927805 */ /* 0x000fe2000001ff00 */
[----:B------:R-:W-:Y:S01]  /*1a90*/  IMAD.MOV.U32 R149, RZ, RZ, RZ ;  /* 0x000000ffff957224 */ /* 0x000fe200078e00ff */
[----:B------:R-:W-:Y:S01]  /*1aa0*/  CS2R R24, SRZ ;  /* 0x0000000000187805 */ /* 0x000fe2000001ff00 */
[----:B------:R-:W-:Y:S01]  /*1ab0*/  IMAD.MOV.U32 R151, RZ, RZ, RZ ;  /* 0x000000ffff977224 */ /* 0x000fe200078e00ff */
[----:B------:R-:W-:Y:S01]  /*1ac0*/  CS2R R26, SRZ ;  /* 0x00000000001a7805 */ /* 0x000fe2000001ff00 */
[----:B------:R-:W-:Y:S01]  /*1ad0*/  IMAD.U32 R152, RZ, RZ, UR5 ;  /* 0x00000005ff987e24 */ /* 0x000fe2000f8e00ff */
        /* <DEDUP_REMOVED lines=29> */
[----:B------:R-:W-:Y:S01]  /*1cb0*/  CS2R R86, SRZ ;  /* 0x0000000000567805 */ /* 0x000fe2000001ff00 */
[----:B------:R-:W-:Y:S06]  /*1cc0*/  @!P1 BRA `(.L_x_21) ;  /* 0x00000008003c9947 */ /* 0x000fec0003800000 */
[----:B------:R-:W-:-:S13]  /*1cd0*/  ISETP.NE.AND P1, PT, R148, 0x3, PT ;  /* 0x000000039400780c */ /* 0x000fda0003f25270 */
[----:B------:R-:W-:Y:S05]  /*1ce0*/  @!P1 BRA `(.L_x_22) ;  /* 0x0000000000049947 */ /* 0x000fea0003800000 */
[----:B------:R-:W-:Y:S01]  /*1cf0*/  BPT.TRAP 0x1 ;  /* 0x000000040000795c */ /* 0x000fe20000300000 */
.L_x_22:
[----:B------:R-:W-:Y:S01]  /*1d00*/  ULEA UR6, UR4, UR12, 0x3 ;  /* 0x0000000c04067291 */ /* 0x000fe2000f8e183f */
[----:B0-----:R-:W-:-:S05]  /*1d10*/  IMAD.U32 R18, RZ, RZ, UR5 ;  /* 0x00000005ff127e24 */ /* 0x001fca000f8e00ff */
[----:B------:R-:W-:-:S04]  /*1d20*/  SHF.L.U32 R18, R18, 0x1f, RZ ;  /* 0x0000001f12127819 */ /* 0x000fc800000006ff */
[----:B------:R0:W1:Y:S01]  /*1d30*/  SYNCS.PHASECHK.TRANS64.TRYWAIT P0, [UR6], R18 ;  /* 0x00000012ff0075a7 */ /* 0x0000620008000146 */
[----:B------:R-:W-:Y:S05]  /*1d40*/  @!P1 BRA `(.L_x_23) ;  /* 0x0000000000049947 */ /* 0x000fea0003800000 */
[----:B------:R-:W-:Y:S01]  /*1d50*/  BPT.TRAP 0x1 ;  /* 0x000000040000795c */ /* 0x000fe20000300000 */
.L_x_23:
[----:B-1----:R-:W-:Y:S05]  /*1d60*/  @P0 BRA `(.L_x_24) ;  /* 0x0000000000080947 */ /* 0x002fea0003800000 */
[----:B------:R-:W1:Y:S02]  /*1d70*/  SYNCS.PHASECHK.TRANS64.TRYWAIT P0, [UR6], R18 ;  /* 0x00000012ff0075a7 */ /* 0x000e640008000146 */
[----:B-1----:R-:W-:Y:S05]  /*1d80*/  @!P0 BRA `(.L_x_25) ;  /* 0x0000007c00788947 */ /* 0x002fea0003800000 */
.L_x_24:
[----:B------:R-:W-:Y:S01]  /*1d90*/  UIADD3 UR6, UR12, 0x200, URZ ;  /* 0x000002000c067890 */ /* 0x000fe2000fffe03f */
[----:B------:R-:W-:Y:S01]  /*1da0*/  WARPGROUP.ARRIVE ;  /* 0x00000000000079c5 */ /* 0x000fe20000000000 */
[----:B------:R-:W-:Y:S01]  /*1db0*/  UIADD3 UR7, UR12, 0x12200, URZ ;  /* 0x000122000c077890 */ /* 0x000fe2000fffe03f */
[----:B------:R-:W-:Y:S01]  /*1dc0*/  CS2R R88, SRZ ;  /* 0x0000000000587805 */ /* 0x000fe2000001ff00 */
[----:B------:R-:W-:Y:S01]  /*1dd0*/  USHF.R.U32.HI UR6, URZ, 0x4, UR6 ;  /* 0x000000043f067899 */ /* 0x000fe20008011606 */
[----:B------:R-:W-:Y:S01]  /*1de0*/  CS2R R22, SRZ ;  /* 0x0000000000167805 */ /* 0x000fe2000001ff00 */
[----:B------:R-:W-:Y:S01]  /*1df0*/  USHF.R.U32.HI UR7, URZ, 0x4, UR7 ;  /* 0x000000043f077899 */ /* 0x000fe20008011607 */
[----:B------:R-:W-:Y:S01]  /*1e00*/  CS2R R90, SRZ ;  /* 0x00000000005a7805 */ /* 0x000fe2000001ff00 */
[----:B------:R-:W-:Y:S01]  /*1e10*/  ULOP3.LUT UR6, UR6, 0x3fff, URZ, 0xc0, !UPT ;  /* 0x00003fff06067892 */ /* 0x000fe2000f8ec03f */
[----:B------:R-:W-:Y:S01]  /*1e20*/  CS2R R92, SRZ ;  /* 0x00000000005c7805 */ /* 0x000fe2000001ff00 */
[----:B------:R-:W-:Y:S01]  /*1e30*/  ULOP3.LUT UR7, UR7, 0x3fff, URZ, 0xc0, !UPT ;  /* 0x00003fff07077892 */ /* 0x000fe2000f8ec03f */
[----:B------:R-:W-:Y:S01]  /*1e40*/  CS2R R94, SRZ ;  /* 0x00000000005e7805 */ /* 0x000fe2000001ff00 */
[----:B------:R-:W-:Y:S01]  /*1e50*/  ULOP3.LUT UR6, UR6, 0x10000, URZ, 0xfc, !UPT ;  /* 0x0001000006067892 */ /* 0x000fe2000f8efc3f */
[----:B------:R-:W-:Y:S01]  /*1e60*/  CS2R R96, SRZ ;  /* 0x0000000000607805 */ /* 0x000fe2000001ff00 */
[----:B------:R-:W-:Y:S01]  /*1e70*/  ULOP3.LUT UR7, UR7, 0x10000, URZ, 0xfc, !UPT ;  /* 0x0001000007077892 */ /* 0x000fe2000f8efc3f */
[----:B------:R-:W-:Y:S01]  /*1e80*/  CS2R R98, SRZ ;  /* 0x0000000000627805 */ /* 0x000fe2000001ff00 */
[----:B------:R-:W-:Y:S01]  /*1e90*/  ULEA UR8, UR4, UR6, 0x8 ;  /* 0x0000000604087291 */ /* 0x000fe2000f8e403f */
[----:B------:R-:W-:Y:S01]  /*1ea0*/  CS2R R102, SRZ ;  /* 0x0000000000667805 */ /* 0x000fe2000001ff00 */
[----:B------:R-:W-:Y:S01]  /*1eb0*/  ULEA UR10, UR4, UR7, 0x9 ;  /* 0x00000007040a7291 */ /* 0x000fe2000f8e483f */
[----:B------:R-:W-:Y:S01]  /*1ec0*/  CS2R R100, SRZ ;  /* 0x0000000000647805 */ /* 0x000fe2000001ff00 */
[----:B------:R-:W-:Y:S01]  /*1ed0*/  UMOV UR9, 0x80000020 ;  /* 0x8000002000097882 */ /* 0x000fe20000000000 */
[----:B------:R-:W-:Y:S01]  /*1ee0*/  UMOV UR11, 0x80000020 ;  /* 0x80000020000b7882 */ /* 0x000fe20000000000 */
[----:B------:R-:W-:Y:S01]  /*1ef0*/  ULDC UR7, c[0x0][0x50c] ;  /* 0x0001430000077ab9 */ /* 0x000fe20000000800 */
[----:B------:R-:W-:Y:S01]  /*1f00*/  UMOV UR6, 0x2 ;  /* 0x0000000200067882 */ /* 0x000fe20000000000 */
[----:B------:R-:W-:Y:S01]  /*1f10*/  UISETP.NE.AND UP0, UPT, UR7, 0x2, UPT ;  /* 0x000000020700788c */ /* 0x000fe2000bf05270 */
[----:B------:R-:W-:-:S02]  /*1f20*/  CS2R R104, SRZ ;  /* 0x0000000000687805 */ /* 0x000fc4000001ff00 */
[----:B------:R-:W-:Y:S01]  /*1f30*/  CS2R R106, SRZ ;  /* 0x00000000006a7805 */ /* 0x000fe2000001ff00 */
[----:B------:R-:W-:Y:S01]  /*1f40*/  QGMMA.64x128x32.F32.E5M2.E5M2 R24, gdesc[UR8], RZ, !UPT ;  /* 0x01e00000081879f3 */ /* 0x000fe2000c7038ff */
[----:B------:R-:W-:Y:S01]  /*1f50*/  USEL UR7, URZ, 0x1, UP0 ;  /* 0x000000013f077887 */ /* 0x000fe20008000000 */
[----:B------:R-:W-:Y:S01]  /*1f60*/  CS2R R108, SRZ ;  /* 0x00000000006c7805 */ /* 0x000fe2000001ff00 */
[----:B------:R-:W-:Y:S01]  /*1f70*/  UIADD3 UR8, UR8, 0x2, URZ ;  /* 0x0000000208087890 */ /* 0x000fe2000fffe03f */
[----:B------:R-:W-:Y:S01]  /*1f80*/  CS2R R110, SRZ ;  /* 0x00000000006e7805 */ /* 0x000fe2000001ff00 */
[----:B------:R-:W-:Y:S01]  /*1f90*/  UIADD3 UR10, UR10, 0x2, URZ ;  /* 0x000000020a0a7890 */ /* 0x000fe2000fffe03f */
[----:B------:R-:W-:Y:S02]  /*1fa0*/  CS2R R112, SRZ ;  /* 0x0000000000707805 */ /* 0x000fe4000001ff00 */
[----:B------:R-:W-:Y:S01]  /*1fb0*/  ISETP.NE.AND P0, PT, RZ, UR7, PT ;  /* 0x00000007ff007c0c */ /* 0x000fe2000bf05270 */
[----:B------:R-:W-:Y:S01]  /*1fc0*/  UMOV UR9, 0x80000020 ;  /* 0x8000002000097882 */ /* 0x000fe20000000000 */
[----:B------:R-:W-:Y:S01]  /*1fd0*/  UMOV UR11, 0x80000020 ;  /* 0x80000020000b7882 */ /* 0x000fe20000000000 */
        /* <DEDUP_REMOVED lines=17> */
[----:B------:R-:W-:Y:S02]  /*20f0*/  IMAD.MOV.U32 R149, RZ, RZ, RZ ;  /* 0x000000ffff957224 */ /* 0x000fe400078e00ff */
[----:B------:R-:W-:Y:S01]  /*2100*/  IMAD.MOV.U32 R151, RZ, RZ, RZ ;  /* 0x000000ffff977224 */ /* 0x000fe200078e00ff */
[----:B------:R-:W-:Y:S01]  /*2110*/  QGMMA.64x128x32.F32.E5M2.E5M2 R24, gdesc[UR8], R24, gsb0 ;  /* 0x01e00000081879f3 */ /* 0x000fe20008003818 */
[----:B------:R-:W-:Y:S05]  /*2120*/  @!P0 BRA `(.L_x_26) ;  /* 0x0000000400088947 */ /* 0x000fea0003800000 */
[----:B------:R-:W-:Y:S02]  /*2130*/  WARPGROUP.DEPBAR.LE gsb0, 0x0 ;  /* 0x00008000000079c5 */ /* 0x000fe40000010000 */
[----:B------:R-:W-:-:S01]  /*2140*/  FADD R151, RZ, R24 ;  /* 0x00000018ff977221 */ /* 0x000fc20000000000 */
[----:B------:R-:W-:Y:S01]  /*2150*/  FADD R146, RZ, R25 ;  /* 0x00000019ff927221 */ /* 0x000fe20000000000 */
        /* <DEDUP_REMOVED lines=62> */
[----:B------:R-:W-:-:S06]  /*2540*/  UMOV UR6, URZ ;  /* 0x0000003f00067c82 */ /* 0x000fcc0008000000 */
.L_x_26:
[----:B------:R-:W-:-:S04]  /*2550*/  UIADD3 UR17, UR4, 0x1, URZ ;  /* 0x0000000104117890 */ /* 0x000fc8000fffe03f */
[----:B------:R-:W-:-:S04]  /*2560*/  UISETP.NE.AND UP0, UPT, UR17, 0x12, UPT ;  /* 0x000000121100788c */ /* 0x000fc8000bf05270 */
[----:B------:R-:W-:Y:S02]  /*2570*/  USEL UR8, URZ, 0x1, UP0 ;  /* 0x000000013f087887 */ /* 0x000fe40008000000 */
[----:B------:R-:W-:Y:S02]  /*2580*/  USEL UR17, UR17, URZ, UP0 ;  /* 0x0000003f11117287 */ /* 0x000fe40008000000 */
[----:B------:R-:W-:-:S06]  /*2590*/  ULOP3.LUT UR8, UR5, UR8, URZ, 0x3c, !UPT ;  /* 0x0000000805087292 */ /* 0x000fcc000f8e3c3f */
[----:B------:R-:W-:Y:S01]  /*25a0*/  IMAD.U32 R152, RZ, RZ, UR8 ;  /* 0x00000008ff987e24 */ /* 0x000fe2000f8e00ff */
[----:B------:R-:W-:-:S06]  /*25b0*/  UMOV UR8, 0x1 ;  /* 0x0000000100087882 */ /* 0x000fcc0000000000 */
.L_x_21:
[----:B------:R-:W-:-:S06]  /*25c0*/  UISETP.GE.AND UP0, UPT, UR14, 0x1, UPT ;  /* 0x000000010e00788c */ /* 0x000fcc000bf06270 */
[----:B------:R-:W-:-:S13]  /*25d0*/  PLOP3.LUT P0, PT, PT, PT, UP0, 0x80, 0x0 ;  /* 0x000000000000781c */ /* 0x000fda0003f0f008 */
[----:B------:R-:W-:Y:S05]  /*25e0*/  @!P0 BRA `(.L_x_27) ;  /* 0x0000000800088947 */ /* 0x000fea0003800000 */
[----:B01----:R-:W-:Y:S01]  /*25f0*/  IMAD.U32 R18, RZ, RZ, UR14 ;  /* 0x0000000eff127e24 */ /* 0x003fe2000f8e00ff */
[----:B------:R-:W-:Y:S01]  /*2600*/  ULDC UR23, c[0x0][0x50c] ;  /* 0x0001430000177ab9 */ /* 0x000fe20000000800 */
[----:B------:R-:W-:-:S07]  /*2610*/  IMAD.U32 R19, RZ, RZ, UR4 ;  /* 0x00000004ff137e24 */ /* 0x000fce000f8e00ff */
.L_x_35:
[----:B------:R-:W-:-:S13]  /*2620*/  ISETP.NE.AND P1, PT, R148, 0x3, PT ;  /* 0x000000039400780c */ /* 0x000fda0003f25270 */
[----:B------:R-:W-:Y:S05]  /*2630*/  @!P1 BRA `(.L_x_28) ;  /* 0x0000000000049947 */ /* 0x000fea0003800000 */
[----:B------:R-:W-:Y:S01]  /*2640*/  BPT.TRAP 0x1 ;  /* 0x000000040000795c */ /* 0x000fe20000300000 */
.L_x_28:
[----:B------:R-:W-:Y:S01]  /*2650*/  ULEA UR9, UR17, UR12, 0x3 ;  /* 0x0000000c11097291 */ /* 0x000fe2000f8e183f */
[----:B------:R-:W-:-:S08]  /*2660*/  SHF.L.U32 R20, R152, 0x1f, RZ ;  /* 0x0000001f98147819 */ /* 0x000fd000000006ff */
[----:B------:R0:W1:Y:S01]  /*2670*/  SYNCS.PHASECHK.TRANS64.TRYWAIT P0, [UR9], R20 ;  /* 0x00000014ff0075a7 */ /* 0x0000620008000149 */
[----:B------:R-:W-:Y:S05]  /*2680*/  @!P1 BRA `(.L_x_29) ;  /* 0x0000000000049947 */ /* 0x000fea0003800000 */
[----:B------:R-:W-:Y:S01]  /*2690*/  BPT.TRAP 0x1 ;  /* 0x000000040000795c */ /* 0x000fe20000300000 */
.L_x_29:
[----:B-1----:R-:W-:Y:S05]  /*26a0*/  @P0 BRA `(.L_x_30) ;  /* 0x0000000000080947 */ /* 0x002fea0003800000 */
[----:B------:R-:W1:Y:S02]  /*26b0*/  SYNCS.PHASECHK.TRANS64.TRYWAIT P0, [UR9], R20 ;  /* 0x00000014ff0075a7 */ /* 0x000e640008000149 */
[----:B-1----:R-:W-:Y:S05]  /*26c0*/  @!P0 BRA `(.L_x_31) ;  /* 0x0000007400408947 */ /* 0x002fea0003800000 */
.L_x_30:
[----:B------:R-:W-:Y:S01]  /*26d0*/  UIADD3 UR9, UR12, 0x200, URZ ;  /* 0x000002000c097890 */ /* 0x000fe2000fffe03f */
[----:B------:R-:W-:Y:S01]  /*26e0*/  WARPGROUP.ARRIVE ;  /* 0x00000000000079c5 */ /* 0x000fe20000000000 */
[----:B------:R-:W-:Y:S02]  /*26f0*/  UIADD3 UR10, UR12, 0x12200, URZ ;  /* 0x000122000c0a7890 */ /* 0x000fe4000fffe03f */
[----:B------:R-:W-:Y:S02]  /*2700*/  UISETP.NE.AND UP0, UPT, UR7, URZ, UPT ;  /* 0x0000003f0700728c */ /* 0x000fe4000bf05270 */
[----:B------:R-:W-:Y:S02]  /*2710*/  USHF.R.U32.HI UR9, URZ, 0x4, UR9 ;  /* 0x000000043f097899 */ /* 0x000fe40008011609 */
[----:B------:R-:W-:Y:S02]  /*2720*/  USHF.R.U32.HI UR10, URZ, 0x4, UR10 ;  /* 0x000000043f0a7899 */ /* 0x000fe4000801160a */
[----:B------:R-:W-:-:S02]  /*2730*/  USEL UR8, UR8, URZ, !UP0 ;  /* 0x0000003f08087287 */ /* 0x000fc4000c000000 */
[----:B------:R-:W-:Y:S02]  /*2740*/  ULOP3.LUT UR9, UR9, 0x3fff, URZ, 0xc0, !UPT ;  /* 0x00003fff09097892 */ /* 0x000fe4000f8ec03f */
[----:B------:R-:W-:Y:S02]  /*2750*/  ULOP3.LUT UR10, UR10, 0x3fff, URZ, 0xc0, !UPT ;  /* 0x00003fff0a0a7892 */ /* 0x000fe4000f8ec03f */
[----:B------:R-:W-:Y:S02]  /*2760*/  UISETP.NE.U32.AND UP0, UPT, UR8, URZ, UPT ;  /* 0x0000003f0800728c */ /* 0x000fe4000bf05070 */
[----:B------:R-:W-:Y:S02]  /*2770*/  ULOP3.LUT UR8, UR9, 0x10000, URZ, 0xfc, !UPT ;  /* 0x0001000009087892 */ /* 0x000fe4000f8efc3f */
[----:B------:R-:W-:Y:S02]  /*2780*/  ULOP3.LUT UR10, UR10, 0x10000, URZ, 0xfc, !UPT ;  /* 0x000100000a0a7892 */ /* 0x000fe4000f8efc3f */
[----:B------:R-:W-:-:S02]  /*2790*/  ULEA UR8, UR17, UR8, 0x8 ;  /* 0x0000000811087291 */ /* 0x000fc4000f8e403f */
[----:B------:R-:W-:Y:S01]  /*27a0*/  ULEA UR10, UR17, UR10, 0x9 ;  /* 0x0000000a110a7291 */ /* 0x000fe2000f8e483f */
[----:B------:R-:W-:Y:S01]  /*27b0*/  UMOV UR9, 0x80000020 ;  /* 0x8000002000097882 */ /* 0x000fe20000000000 */
[----:B------:R-:W-:Y:S01]  /*27c0*/  UMOV UR11, 0x80000020 ;  /* 0x80000020000b7882 */ /* 0x000fe20000000000 */
[----:B------:R-:W-:-:S06]  /*27d0*/  UIADD3 UR6, UR6, 0x2, URZ ;  /* 0x0000000206067890 */ /* 0x000fcc000fffe03f */
[----:B------:R-:W-:Y:S01]  /*27e0*/  QGMMA.64x128x32.F32.E5M2.E5M2 R24, gdesc[UR8], R24, UP0 ;  /* 0x01e00000081879f3 */ /* 0x000fe2000bf03818 */
[----:B------:R-:W-:Y:S02]  /*27f0*/  UIADD3 UR8, UR8, 0x2, URZ ;  /* 0x0000000208087890 */ /* 0x000fe4000fffe03f */
[----:B------:R-:W-:Y:S01]  /*2800*/  UIADD3 UR10, UR10, 0x2, URZ ;  /* 0x000000020a0a7890 */ /* 0x000fe2000fffe03f */
[----:B------:R-:W-:Y:S01]  /*2810*/  UMOV UR9, 0x80000020 ;  /* 0x8000002000097882 */ /* 0x000fe20000000000 */
[----:B------:R-:W-:Y:S01]  /*2820*/  UMOV UR11, 0x80000020 ;  /* 0x80000020000b7882 */ /* 0x000fe20000000000 */
[----:B------:R-:W-:-:S04]  /*2830*/  UISETP.NE.AND UP0, UPT, UR6, UR23, UPT ;  /* 0x000000170600728c */ /* 0x000fc8000bf05270 */
[----:B------:R-:W-:-:S06]  /*2840*/  USEL UR7, URZ, 0x1, UP0 ;  /* 0x000000013f077887 */ /* 0x000fcc0008000000 */
[----:B------:R-:W-:Y:S01]  /*2850*/  ISETP.NE.AND P0, PT, RZ, UR7, PT ;  /* 0x00000007ff007c0c */ /* 0x000fe2000bf05270 */
[----:B------:R-:W-:Y:S03]  /*2860*/  QGMMA.64x128x32.F32.E5M2.E5M2 R24, gdesc[UR8], R24, gsb0 ;  /* 0x01e00000081879f3 */ /* 0x000fe60008003818 */
[----:B------:R-:W-:-:S09]  /*2870*/  WARPGROUP.DEPBAR.LE gsb0, 0x1 ;  /* 0x00008000000079c5 */ /* 0x000fd20000010100 */
[----:B------:R-:W-:Y:S05]  /*2880*/  @!P0 BRA `(.L_x_32) ;  /* 0x0000000400088947 */ /* 0x000fea0003800000 */
[----:B------:R-:W-:Y:S02]  /*2890*/  WARPGROUP.DEPBAR.LE gsb0, 0x0 ;  /* 0x00008000000079c5 */ /* 0x000fe40000010000 */
[----:B------:R-:W-:-:S01]  /*28a0*/  FADD R151, R24, R151 ;  /* 0x0000009718977221 */ /* 0x000fc20000000000 */
[----:B------:R-:W-:Y:S01]  /*28b0*/  FADD R146, R25, R146 ;  /* 0x0000009219927221 */ /* 0x000fe20000000000 */
        /* <DEDUP_REMOVED lines=62> */
[----:B------:R-:W-:-:S06]  /*2ca0*/  UMOV UR6, URZ ;  /* 0x0000003f00067c82 */ /* 0x000fcc0008000000 */
.L_x_32:
[----:B------:R-:W-:Y:S05]  /*2cb0*/  @!P1 BRA `(.L_x_33) ;  /* 0x0000000000049947 */ /* 0x000fea0003800000 */
[----:B------:R-:W-:Y:S01]  /*2cc0*/  BPT.TRAP 0x1 ;  /* 0x000000040000795c */ /* 0x000fe20000300000 */
.L_x_33:
[----:B------:R-:W-:-:S13]  /*2cd0*/  ISETP.NE.AND P0, PT, R13, RZ, PT ;  /* 0x000000ff0d00720c */ /* 0x000fda0003f05270 */
[----:B01----:R-:W-:-:S05]  /*2ce0*/  @P0 LEA R20, R19, UR12, 0x3 ;  /* 0x0000000c13140c11 */ /* 0x003fca000f8e18ff */
[----:B------:R-:W-:-:S05]  /*2cf0*/  @P0 VIADD R21, R20, 0x90 ;  /* 0x0000009014150836 */ /* 0x000fca0000000000 */
[----:B------:R-:W-:-:S04]  /*2d00*/  @P0 PRMT R21, R12, 0x654, R21 ;  /* 0x000006540c150816 */ /* 0x000fc80000000015 */
[----:B------:R0:W-:Y:S01]  /*2d10*/  @P0 SYNCS.ARRIVE.TRANS64.RED.A1T0 RZ, [R21+URZ], RZ ;  /* 0x000000ff15ff09a7 */ /* 0x0001e2000810043f */
[----:B------:R-:W-:-:S13]  /*2d20*/  ISETP.GT.U32.AND P0, PT, R7, 0x1, PT ;  /* 0x000000010700780c */ /* 0x000fda0003f04070 */
[----:B0-----:R-:W-:Y:S05]  /*2d30*/  @P0 BRA `(.L_x_34) ;  /* 0x0000000000040947 */ /* 0x001fea0003800000 */
[----:B------:R-:W-:Y:S01]  /*2d40*/  BPT.TRAP 0x1 ;  /* 0x000000040000795c */ /* 0x000fe20000300000 */
.L_x_34:
[----:B------:R-:W-:Y:S01]  /*2d50*/  UIADD3 UR17, UR17, 0x1, URZ ;  /* 0x0000000111117890 */ /* 0x000fe2000fffe03f */
[C---:B------:R-:W-:Y:S01]  /*2d60*/  ISETP.GT.AND P1, PT, R18.reuse, 0x1, PT ;  /* 0x000000011200780c */ /* 0x040fe20003f24270 */
[----:B------:R-:W-:Y:S02]  /*2d70*/  VIADD R19, R19, 0x1 ;  /* 0x0000000113137836 */ /* 0x000fe40000000000 */
[----:B------:R-:W-:Y:S01]  /*2d80*/  UISETP.NE.AND UP0, UPT, UR17, 0x12, UPT ;  /* 0x000000121100788c */ /* 0x000fe2000bf05270 */
[----:B------:R-:W-:Y:S02]  /*2d90*/  VIADD R18, R18, 0xffffffff ;  /* 0xffffffff12127836 */ /* 0x000fe40000000000 */
[C---:B------:R-:W-:Y:S01]  /*2da0*/  ISETP.NE.AND P0, PT, R19.reuse, 0x12, PT ;  /* 0x000000121300780c */ /* 0x040fe20003f05270 */
[----:B------:R-:W-:Y:S02]  /*2db0*/  USEL UR8, URZ, 0x1, UP0 ;  /* 0x000000013f087887 */ /* 0x000fe40008000000 */
[----:B------:R-:W-:Y:S01]  /*2dc0*/  USEL UR17, UR17, URZ, UP0 ;  /* 0x0000003f11117287 */ /* 0x000fe20008000000 */
[----:B------:R-:W-:-:S03]  /*2dd0*/  SEL R19, R19, RZ, P0 ;  /* 0x000000ff13137207 */ /* 0x000fc60000000000 */
[----:B------:R-:W-:Y:S01]  /*2de0*/  LOP3.LUT R152, R152, UR8, RZ, 0x3c, !PT ;  /* 0x0000000898987c12 */ /* 0x000fe2000f8e3cff */
[----:B------:R-:W-:Y:S01]  /*2df0*/  UMOV UR8, 0x1 ;  /* 0x0000000100087882 */ /* 0x000fe20000000000 */
[----:B------:R-:W-:Y:S06]  /*2e00*/  @P1 BRA `(.L_x_35) ;  /* 0xfffffff800041947 */ /* 0x000fec000383ffff */
.L_x_27:
[----:B------:R-:W-:Y:S01]  /*2e10*/  UISETP.NE.AND UP0, UPT, UR6, URZ, UPT ;  /* 0x0000003f0600728c */ /* 0x000fe2000bf05270 */
[----:B01----:R-:W0:Y:S01]  /*2e20*/  LDC R18, c[0x0][0x28c] ;  /* 0x0000a300ff127b82 */ /* 0x003e220000000800 */
[----:B------:R-:W-:Y:S02]  /*2e30*/  IMAD.U32 R19, RZ, RZ, UR22 ;  /* 0x00000016ff137e24 */ /* 0x000fe4000f8e00ff */
[----:B------:R-:W-:-:S06]  /*2e40*/  USEL UR6, URZ, 0x1, !UP0 ;  /* 0x000000013f067887 */ /* 0x000fcc000c000000 */
[----:B------:R-:W-:-:S13]  /*2e50*/  ISETP.NE.AND P0, PT, RZ, UR6, PT ;  /* 0x00000006ff007c0c */ /* 0x000fda000bf05270 */
[----:B------:R-:W-:Y:S05]  /*2e60*/  @!P0 BRA `(.L_x_36) ;  /* 0x0000000400048947 */ /* 0x000fea0003800000 */
[----:B------:R-:W-:Y:S02]  /*2e70*/  WARPGROUP.DEPBAR.LE gsb0, 0x0 ;  /* 0x00008000000079c5 */ /* 0x000fe40000010000 */
[----:B------:R-:W-:Y:S01]  /*2e80*/  FADD R151, R24, R151 ;  /* 0x0000009718977221 */ /* 0x000fe20000000000 */
        /* <DEDUP_REMOVED lines=62> */
[----:B------:R-:W-:-:S07]  /*3270*/  FADD R88, R88, R87 ;  /* 0x0000005758587221 */ /* 0x000fce0000000000 */
.L_x_36:
[----:B0-----:R-:W-:Y:S01]  /*3280*/  ISETP.GE.AND P0, PT, R18, 0x1, PT ;  /* 0x000000011200780c */ /* 0x001fe20003f06270 */
[----:B------:R0:W-:Y:S01]  /*3290*/  SYNCS.ARRIVE.TRANS64.A1T0 RZ, [R19+UR21], RZ ;  /* 0x000000ff13ff79a7 */ /* 0x0001e20008100015 */
[----:B------:R-:W-:-:S11]  /*32a0*/  WARPGROUP.DEPBAR.LE gsb0, 0x0 ;  /* 0x00008000000079c5 */ /* 0x000fd60000010000 */
[----:B------:R-:W-:Y:S05]  /*32b0*/  @!P0 BRA `(.L_x_37) ;  /* 0x0000000000488947 */ /* 0x000fea0003800000 */
[----:B------:R-:W-:-:S13]  /*32c0*/  ISETP.NE.AND P0, PT, R148, 0x3, PT ;  /* 0x000000039400780c */ /* 0x000fda0003f05270 */
[----:B------:R-:W-:Y:S05]  /*32d0*/  @!P0 BRA `(.L_x_38) ;  /* 0x0000000000048947 */ /* 0x000fea0003800000 */
[----:B------:R-:W-:Y:S01]  /*32e0*/  BPT.TRAP 0x1 ;  /* 0x000000040000795c */ /* 0x000fe20000300000 */
.L_x_38:
[----:B------:R-:W-:-:S13]  /*32f0*/  ISETP.NE.AND P0, PT, R13, RZ, PT ;  /* 0x000000ff0d00720c */ /* 0x000fda0003f05270 */
[----:B------:R-:W-:-:S05]  /*3300*/  VOTEU.ANY UP0, P0 ;  /* 0x00000000003f7886 */ /* 0x000fca0000000100 */
[----:B------:R-:W-:-:S06]  /*3310*/  @UP0 UIADD3 UR6, UR14, UR4, URZ ;  /* 0x000000040e060290 */ /* 0x000fcc000fffe03f */
[----:B------:R-:W-:Y:S02]  /*3320*/  IMAD.U32 R18, RZ, RZ, UR6 ;  /* 0x00000006ff127e24 */ /* 0x000fe4000f8e00ff */
[----:B------:R-:W-:Y:S02]  /*3330*/  IMAD.U32 R21, RZ, RZ, UR6 ;  /* 0x00000006ff157e24 */ /* 0x000fe4000f8e00ff */
[----:B0-----:R-:W-:-:S05]  /*3340*/  @P0 IMAD.WIDE.U32 R18, R18, 0x38e38e39, RZ ;  /* 0x38e38e3912120825 */ /* 0x001fca00078e00ff */
[----:B------:R-:W-:-:S05]  /*3350*/  @P0 SHF.R.U32.HI R18, RZ, 0x2, R19 ;  /* 0x00000002ff120819 */ /* 0x000fca0000011613 */
[----:B------:R-:W-:-:S05]  /*3360*/  @P0 IMAD R18, R18, -0x12, R21 ;  /* 0xffffffee12120824 */ /* 0x000fca00078e0215 */
[----:B------:R-:W-:-:S05]  /*3370*/  @P0 LEA R18, R18, UR12, 0x3 ;  /* 0x0000000c12120c11 */ /* 0x000fca000f8e18ff */
[----:B------:R-:W-:-:S05]  /*3380*/  @P0 VIADD R19, R18, 0x90 ;  /* 0x0000009012130836 */ /* 0x000fca0000000000 */
[----:B------:R-:W-:-:S04]  /*3390*/  @P0 PRMT R19, R12, 0x654, R19 ;  /* 0x000006540c130816 */ /* 0x000fc80000000013 */
[----:B------:R1:W-:Y:S01]  /*33a0*/  @P0 SYNCS.ARRIVE.TRANS64.RED.A1T0 RZ, [R19+URZ], RZ ;  /* 0x000000ff13ff09a7 */ /* 0x0003e2000810043f */
[----:B------:R-:W-:-:S13]  /*33b0*/  ISETP.GT.U32.AND P0, PT, R7, 0x1, PT ;  /* 0x000000010700780c */ /* 0x000fda0003f04070 */
[----:B-1----:R-:W-:Y:S05]  /*33c0*/  @P0 BRA `(.L_x_37) ;  /* 0x0000000000040947 */ /* 0x002fea0003800000 */
[----:B------:R-:W-:Y:S01]  /*33d0*/  BPT.TRAP 0x1 ;  /* 0x000000040000795c */ /* 0x000fe20000300000 */
.L_x_37:
[----:B------:R-:W-:Y:S01]  /*33e0*/  SHF.L.U32 R18, R150, 0x1f, RZ ;  /* 0x0000001f96127819 */ /* 0x000fe200000006ff */
[----:B------:R-:W-:Y:S01]  /*33f0*/  UIADD3 UR4, UR20, UR4, URZ ;  /* 0x0000000414047290 */ /* 0x000fe2000fffe03f */
[----:B------:R-:W1:Y:S01]  /*3400*/  LDC R29, c[0x0][0x288] ;  /* 0x0000a200ff1d7b82 */ /* 0x000e620000000800 */
[----:B------:R-:W-:Y:S01]  /*3410*/  UISETP.GE.U32.AND UP1, UPT, UR20, 0x12, UPT ;  /* 0x000000121400788c */ /* 0x000fe2000bf26070 */
[----:B------:R-:W-:Y:S01]  /*3420*/  IMAD.SHL.U32 R26, R16, 0x2, RZ ;  /* 0x00000002101a7824 */ /* 0x000fe200078e00ff */
[----:B------:R-:W-:Y:S02]  /*3430*/  UISETP.GT.U32.AND UP0, UPT, UR4, 0x11, UPT ;  /* 0x000000110400788c */ /* 0x000fe4000bf04070 */
[----:B------:R-:W-:Y:S02]  /*3440*/  UIMAD.WIDE.U32 UR6, UR4, 0x38e38e39, URZ ;  /* 0x38e38e39040678a5 */ /* 0x000fe4000f8e003f */
[----:B------:R-:W-:Y:S01]  /*3450*/  UISETP.LT.U32.AND UP0, UPT, UR20, 0x12, UP0 ;  /* 0x000000121400788c */ /* 0x000fe20008701070 */
[----:B------:R-:W4:Y:S01]  /*3460*/  SYNCS.PHASECHK.TRANS64.TRYWAIT P0, [UR15+0x8], R18 ;  /* 0x00000812ff0075a7 */ /* 0x000f22000800014f */
[----:B------:R-:W-:Y:S01]  /*3470*/  USHF.R.U32.HI UR6, URZ, 0x2, UR7 ;  /* 0x000000023f067899 */ /* 0x000fe20008011607 */
[----:B------:R-:W-:Y:S01]  /*3480*/  SHF.R.S32.HI R27, RZ, 0x1f, R26 ;  /* 0x0000001fff1b7819 */ /* 0x000fe2000001141a */
[----:B------:R-:W-:-:S02]  /*3490*/  USEL UR8, URZ, 0x1, !UP0 ;  /* 0x000000013f087887 */ /* 0x000fc4000c000000 */
[----:B------:R-:W-:Y:S02]  /*34a0*/  UIMAD UR4, UR6, -0x12, UR4 ;  /* 0xffffffee060478a4 */ /* 0x000fe4000f8e0204 */
[----:B------:R-:W-:-:S04]  /*34b0*/  ULOP3.LUT UR5, UR5, UR8, URZ, 0x3c, !UPT ;  /* 0x0000000805057292 */ /* 0x000fc8000f8e3c3f */
[----:B------:R-:W-:Y:S01]  /*34c0*/  @UP1 ULOP3.LUT UR5, UR5, 0x1, UR6, 0x78, !UPT ;  /* 0x0000000105051892 */ /* 0x000fe2000f8e7806 */
[----:B-1--4-:R-:W-:Y:S11]  /*34d0*/  @!P0 BRA `(.L_x_39) ;  /* 0x0000006400d48947 */ /* 0x012ff60003800000 */
.L_x_211:
[----:B------:R-:W-:Y:S01]  /*34e0*/  IMAD.SHL.U32 R28, R6, 0x40, RZ ;  /* 0x00000040061c7824 */ /* 0x000fe200078e00ff */
[----:B------:R-:W-:Y:S01]  /*34f0*/  ULDC UR8, c[0x0][0x284] ;  /* 0x0000a10000087ab9 */ /* 0x000fe20000000800 */
[----:B------:R-:W-:Y:S01]  /*3500*/  IMAD.SHL.U32 R33, R5, 0x80, RZ ;  /* 0x0000008005217824 */ /* 0x000fe200078e00ff */
[----:B------:R-:W-:Y:S01]  /*3510*/  SHF.R.S32.HI R34, RZ, 0x1f, R4 ;  /* 0x0000001fff227819 */ /* 0x000fe20000011404 */
[----:B------:R-:W-:Y:S01]  /*3520*/  ULDC.64 UR6, c[0x0][0x5d0] ;  /* 0x0001740000067ab9 */ /* 0x000fe20000000a00 */
[----:B------:R-:W-:Y:S01]  /*3530*/  ISETP.GE.AND P0, PT, R28, UR8, PT ;  /* 0x000000081c007c0c */ /* 0x000fe2000bf06270 */
[----:B0-----:R-:W-:Y:S01]  /*3540*/  IMAD.WIDE.U32 R18, R4, UR6, R26 ;  /* 0x0000000604127c25 */ /* 0x001fe2000f8e001a */
[----:B------:R-:W-:Y:S02]  /*3550*/  SHF.R.S32.HI R32, RZ, 0x1f, R33 ;  /* 0x0000001fff207819 */ /* 0x000fe40000011421 */
[C---:B------:R-:W-:Y:S01]  /*3560*/  ISETP.GE.OR P0, PT, R33.reuse, R29, P0 ;  /* 0x0000001d2100720c */ /* 0x040fe20000706670 */
[----:B------:R-:W-:Y:S01]  /*3570*/  IMAD R5, R34, UR6, RZ ;  /* 0x0000000622057c24 */ /* 0x000fe2000f8e02ff */
[----:B------:R-:W-:-:S03]  /*3580*/  IADD3 R18, P1, R33, R18, RZ ;  /* 0x0000001221127210 */ /* 0x000fc60007f3e0ff */
[----:B------:R-:W-:-:S05]  /*3590*/  IMAD R5, R4, UR7, R5 ;  /* 0x0000000704057c24 */ /* 0x000fca000f8e0205 */
[----:B------:R-:W-:-:S03]  /*35a0*/  IADD3.X R19, R32, R19, R5, P1, !PT ;  /* 0x0000001320137210 */ /* 0x000fc60000ffe405 */
[----:B------:R-:W-:Y:S05]  /*35b0*/  @P0 BRA `(.L_x_40) ;  /* 0x0000004400b80947 */ /* 0x000fea0003800000 */
[----:B------:R-:W0:Y:S01]  /*35c0*/  LDC.64 R30, c[0x0][0x5c8] ;  /* 0x00017200ff1e7b82 */ /* 0x000e220000000a00 */
[----:B------:R-:W-:Y:S01]  /*35d0*/  IMAD.WIDE R24, R6, 0x40, R10 ;  /* 0x0000004006187825 */ /* 0x000fe200078e020a */
[----:B------:R-:W-:Y:S01]  /*35e0*/  ULDC.64 UR6, c[0x0][0x5c0] ;  /* 0x0001700000067ab9 */ /* 0x000fe20000000a00 */
[----:B------:R-:W-:Y:S02]  /*35f0*/  BSSY B0, `(.L_x_40) ;  /* 0x000046a000007945 */ /* 0x000fe40003800000 */
[----:B------:R-:W-:-:S04]  /*3600*/  IMAD R6, R16, -0x2, R29 ;  /* 0xfffffffe10067824 */ /* 0x000fc800078e021d */
[----:B------:R-:W-:Y:S02]  /*3610*/  IMAD.IADD R6, R6, 0x1, -R33 ;  /* 0x0000000106067824 */ /* 0x000fe400078e0a21 */
[-C--:B0-----:R-:W-:Y:S02]  /*3620*/  IMAD R5, R25, R30.reuse, RZ ;  /* 0x0000001e19057224 */ /* 0x081fe400078e02ff */
[----:B------:R-:W-:-:S04]  /*3630*/  IMAD.WIDE.U32 R18, R24, R30, R18 ;  /* 0x0000001e18127225 */ /* 0x000fc800078e0012 */
[----:B------:R-:W-:Y:S01]  /*3640*/  IMAD R21, R24, R31, R5 ;  /* 0x0000001f18157224 */ /* 0x000fe200078e0205 */
[----:B------:R-:W-:Y:S02]  /*3650*/  LEA R5, P0, R30, R18, 0x3 ;  /* 0x000000121e057211 */ /* 0x000fe400078018ff */
[----:B------:R-:W-:Y:S01]  /*3660*/  IADD3 R20, P1, R18, UR6, RZ ;  /* 0x0000000612147c10 */ /* 0x000fe2000ff3e0ff */
[----:B------:R-:W-:Y:S01]  /*3670*/  IMAD.IADD R21, R19, 0x1, R21 ;  /* 0x0000000113157824 */ /* 0x000fe200078e0215 */
[----:B------:R-:W-:-:S04]  /*3680*/  IADD3 R18, P3, R5, UR6, RZ ;  /* 0x0000000605127c10 */ /* 0x000fc8000ff7e0ff */
[----:B------:R-:W-:Y:S01]  /*3690*/  LEA.HI.X R5, R30, R21, R31, 0x3, P0 ;  /* 0x000000151e057211 */ /* 0x000fe200000f1c1f */
[----:B------:R-:W-:Y:S01]  /*36a0*/  IMAD.IADD R30, R17, 0x1, -R28 ;  /* 0x00000001111e7824 */ /* 0x000fe200078e0a1c */
[----:B---3-5:R-:W-:Y:S02]  /*36b0*/  FSETP.NEU.AND P0, PT, R15, RZ, PT ;  /* 0x000000ff0f00720b */ /* 0x028fe40003f0d000 */
[----:B------:R-:W-:Y:S02]  /*36c0*/  IADD3.X R21, R21, UR7, RZ, P1, !PT ;  /* 0x0000000715157c10 */ /* 0x000fe40008ffe4ff */
[----:B------:R-:W-:-:S09]  /*36d0*/  IADD3.X R19, R5, UR7, RZ, P3, !PT ;  /* 0x0000000705137c10 */ /* 0x000fd20009ffe4ff */
[----:B------:R-:W-:Y:S05]  /*36e0*/  @!P0 BRA `(.L_x_41) ;  /* 0x0000003400608947 */ /* 0x000fea0003800000 */
[----:B------:R-:W-:Y:S01]  /*36f0*/  ULDC.64 UR6, c[0x0][0x5b8] ;  /* 0x00016e0000067ab9 */ /* 0x000fe20000000a00 */
[----:B------:R-:W-:Y:S01]  /*3700*/  ULDC.64 UR8, c[0x0][0x5a8] ;  /* 0x00016a0000087ab9 */ /* 0x000fe20000000a00 */
[----:B------:R-:W-:Y:S01]  /*3710*/  IMAD.WIDE.U32 R26, R4, UR6, R26 ;  /* 0x00000006041a7c25 */ /* 0x000fe2000f8e001a */
[----:B------:R-:W-:Y:S01]  /*3720*/  BSSY B1, `(.L_x_42) ;  /* 0x0000010000017945 */ /* 0x000fe20003800000 */
[----:B------:R-:W-:Y:S02]  /*3730*/  PRMT R28, RZ, 0x7610, R28 ;  /* 0x00007610ff1c7816 */ /* 0x000fe4000000001c */
[----:B------:R-:W-:Y:S01]  /*3740*/  IMAD R5, R34, UR6, RZ ;  /* 0x0000000622057c24 */ /* 0x000fe2000f8e02ff */
[----:B------:R-:W-:-:S03]  /*3750*/  IADD3 R26, P0, R33, R26, RZ ;  /* 0x0000001a211a7210 */ /* 0x000fc60007f1e0ff */
[----:B------:R-:W-:Y:S01]  /*3760*/  IMAD R5, R4, UR7, R5 ;  /* 0x0000000704057c24 */ /* 0x000fe2000f8e0205 */
[----:B------:R-:W-:Y:S02]  /*3770*/  ULDC.64 UR6, c[0x0][0x5b0] ;  /* 0x00016c0000067ab9 */ /* 0x000fe40000000a00 */
[----:B------:R-:W-:Y:S02]  /*3780*/  IMAD R29, R25, UR6, RZ ;  /* 0x00000006191d7c24 */ /* 0x000fe4000f8e02ff */
[----:B------:R-:W-:Y:S02]  /*3790*/  IADD3.X R27, R32, R27, R5, P0, !PT ;  /* 0x0000001b201b7210 */ /* 0x000fe400007fe405 */
[----:B------:R-:W-:Y:S01]  /*37a0*/  ISETP.GE.AND P0, PT, R30, 0x1, PT ;  /* 0x000000011e00780c */ /* 0x000fe20003f06270 */
[C---:B------:R-:W-:Y:S02]  /*37b0*/  IMAD R29, R24.reuse, UR7, R29 ;  /* 0x00000007181d7c24 */ /* 0x040fe4000f8e021d */
[----:B------:R-:W-:Y:S01]  /*37c0*/  IMAD.WIDE.U32 R4, R24, UR6, R26 ;  /* 0x0000000618047c25 */ /* 0x000fe2000f8e001a */
[----:B------:R-:W-:-:S02]  /*37d0*/  ISETP.LT.OR P4, PT, R6, 0x1, !P0 ;  /* 0x000000010600780c */ /* 0x000fc40004781670 */
[----:B------:R-:W-:-:S04]  /*37e0*/  IADD3 R4, P1, R4, UR8, RZ ;  /* 0x0000000804047c10 */ /* 0x000fc8000ff3e0ff */
[----:B------:R-:W-:-:S07]  /*37f0*/  IADD3.X R5, R5, UR9, R29, P1, !PT ;  /* 0x0000000905057c10 */ /* 0x000fce0008ffe41d */
[----:B------:R-:W-:Y:S05]  /*3800*/  @P4 BRA `(.L_x_43) ;  /* 0x0000000000044947 */ /* 0x000fea0003800000 */
[----:B------:R0:W5:Y:S02]  /*3810*/  LDG.E.U8 R28, desc[UR18][R4.64] ;  /* 0x00000012041c7981 */ /* 0x000164000c1e1100 */
.L_x_43:
[----:B------:R-:W-:Y:S05]  /*3820*/  BSYNC B1 ;  /* 0x0000000000017941 */ /* 0x000fea0003800000 */
.L_x_42:
[----:B-----5:R-:W-:Y:S01]  /*3830*/  LOP3.LUT R28, R28, 0xff, RZ, 0xc0, !PT ;  /* 0x000000ff1c1c7812 */ /* 0x020fe200078ec0ff */
[----:B------:R-:W-:Y:S01]  /*3840*/  BSSY B1, `(.L_x_44) ;  /* 0x000000b000017945 */ /* 0x000fe20003800000 */
[----:B------:R-:W-:Y:S02]  /*3850*/  ISETP.LT.OR P3, PT, R6, 0x2, !P0 ;  /* 0x000000020600780c */ /* 0x000fe40004761670 */
[----:B------:R-:W-:-:S05]  /*3860*/  F2FP.F16.E5M2.UNPACK_B R28, R28 ;  /* 0x0000001cff1c723e */ /* 0x000fca00020004ff */
[----:B------:R-:W-:-:S05]  /*3870*/  HADD2.F32 R28, -RZ, R28.H0_H0 ;  /* 0x2000001cff1c7230 */ /* 0x000fca0000004100 */
[----:B------:R-:W-:-:S04]  /*3880*/  FMUL R28, R28, R15 ;  /* 0x0000000f1c1c7220 */ /* 0x000fc80000400000 */
[----:B--2---:R-:W-:-:S05]  /*3890*/  FFMA R28, R151, R14, R28 ;  /* 0x0000000e971c7223 */ /* 0x004fca000000001c */
[----:B------:R-:W-:Y:S02]  /*38a0*/  F2FP.SATFINITE.E5M2.F32.PACK_AB_MERGE_C R29, RZ, R28, RZ ;  /* 0x0000001cff1d723e */ /* 0x000fe400048060ff */
[----:B------:R-:W-:-:S03]  /*38b0*/  PRMT R28, RZ, 0x7610, R28 ;  /* 0x00007610ff1c7816 */ /* 0x000fc6000000001c */
[----:B------:R1:W-:Y:S01]  /*38c0*/  @!P4 STG.E.U8 desc[UR18][R20.64], R29 ;  /* 0x0000001d1400c986 */ /* 0x0003e2000c101112 */
[----:B------:R-:W-:Y:S05]  /*38d0*/  @P3 BRA `(.L_x_45) ;  /* 0x0000000000043947 */ /* 0x000fea0003800000 */
[----:B------:R2:W5:Y:S02]  /*38e0*/  LDG.E.U8 R28, desc[UR18][R4.64+0x1] ;  /* 0x00000112041c7981 */ /* 0x000564000c1e1100 */
.L_x_45:
[----:B------:R-:W-:Y:S05]  /*38f0*/  BSYNC B1 ;  /* 0x0000000000017941 */ /* 0x000fea0003800000 */
.L_x_44:
[----:B-----5:R-:W-:Y:S01]  /*3900*/  LOP3.LUT R28, R28, 0xff, RZ, 0xc0, !PT ;  /* 0x000000ff1c1c7812 */ /* 0x020fe200078ec0ff */
[----:B------:R-:W-:Y:S01]  /*3910*/  BSSY B1, `(.L_x_46) ;  /* 0x0000013000017945 */ /* 0x000fe20003800000 */
[----:B-1----:R-:W-:Y:S02]  /*3920*/  IADD3 R29, P1, R24, 0x8, RZ ;  /* 0x00000008181d7810 */ /* 0x002fe40007f3e0ff */
[----:B------:R-:W-:-:S03]  /*3930*/  F2FP.F16.E5M2.UNPACK_B R28, R28 ;  /* 0x0000001cff1c723e */ /* 0x000fc600020004ff */
[----:B------:R-:W-:Y:S01]  /*3940*/  IMAD.X R24, RZ, RZ, R25, P1 ;  /* 0x000000ffff187224 */ /* 0x000fe200008e0619 */
[----:B------:R-:W-:Y:S01]  /*3950*/  ISETP.GE.AND P1, PT, R30, 0x9, PT ;  /* 0x000000091e00780c */ /* 0x000fe20003f26270 */
[----:B------:R-:W-:Y:S02]  /*3960*/  HADD2.F32 R28, -RZ, R28.H0_H0 ;  /* 0x2000001cff1c7230 */ /* 0x000fe40000004100 */
[----:B------:R-:W-:Y:S01]  /*3970*/  IMAD R24, R24, UR6, RZ ;  /* 0x0000000618187c24 */ /* 0x000fe2000f8e02ff */
[----:B------:R-:W-:Y:S01]  /*3980*/  ISETP.LT.OR P5, PT, R6, 0x1, !P1 ;  /* 0x000000010600780c */ /* 0x000fe20004fa1670 */
[----:B------:R-:W-:-:S04]  /*3990*/  IMAD.WIDE.U32 R26, R29, UR6, R26 ;  /* 0x000000061d1a7c25 */ /* 0x000fc8000f8e001a */
[----:B------:R-:W-:Y:S01]  /*39a0*/  FMUL R25, R28, R15 ;  /* 0x0000000f1c197220 */ /* 0x000fe20000400000 */
[----:B------:R-:W-:-:S03]  /*39b0*/  IMAD R29, R29, UR7, R24 ;  /* 0x000000071d1d7c24 */ /* 0x000fc6000f8e0218 */
[----:B------:R-:W-:Y:S01]  /*39c0*/  FFMA R25, R146, R14, R25 ;  /* 0x0000000e92197223 */ /* 0x000fe20000000019 */
[----:B------:R-:W-:Y:S02]  /*39d0*/  IADD3 R24, P4, R26, UR8, RZ ;  /* 0x000000081a187c10 */ /* 0x000fe4000ff9e0ff */
[----:B------:R-:W-:Y:S02]  /*39e0*/  PRMT R26, RZ, 0x7610, R26 ;  /* 0x00007610ff1a7816 */ /* 0x000fe4000000001a */
[----:B------:R-:W-:Y:S02]  /*39f0*/  F2FP.SATFINITE.E5M2.F32.PACK_AB_MERGE_C R31, RZ, R25, RZ ;  /* 0x00000019ff1f723e */ /* 0x000fe400048060ff */
[----:B------:R-:W-:-:S03]  /*3a00*/  IADD3.X R25, R27, UR9, R29, P4, !PT ;  /* 0x000000091b197c10 */ /* 0x000fc6000a7fe41d */
[----:B------:R1:W-:Y:S01]  /*3a10*/  @!P3 STG.E.U8 desc[UR18][R20.64+0x1], R31 ;  /* 0x0000011f1400b986 */ /* 0x0003e2000c101112 */
[----:B------:R-:W-:Y:S05]  /*3a20*/  @P5 BRA `(.L_x_47) ;  /* 0x0000000000045947 */ /* 0x000fea0003800000 */
[----:B------:R3:W5:Y:S02]  /*3a30*/  LDG.E.U8 R26, desc[UR18][R24.64] ;  /* 0x00000012181a7981 */ /* 0x000764000c1e1100 */
.L_x_47:
[----:B------:R-:W-:Y:S05]  /*3a40*/  BSYNC B1 ;  /* 0x0000000000017941 */ /* 0x000fea0003800000 */
.L_x_46:
[----:B-----5:R-:W-:Y:S01]  /*3a50*/  LOP3.LUT R26, R26, 0xff, RZ, 0xc0, !PT ;  /* 0x000000ff1a1a7812 */ /* 0x020fe200078ec0ff */
[----:B------:R-:W-:Y:S01]  /*3a60*/  BSSY B1, `(.L_x_48) ;  /* 0x000000b000017945 */ /* 0x000fe20003800000 */
[----:B------:R-:W-:Y:S02]  /*3a70*/  ISETP.LT.OR P3, PT, R6, 0x2, !P1 ;  /* 0x000000020600780c */ /* 0x000fe40004f61670 */
[----:B------:R-:W-:-:S05]  /*3a80*/  F2FP.F16.E5M2.UNPACK_B R26, R26 ;  /* 0x0000001aff1a723e */ /* 0x000fca00020004ff */
[----:B------:R-:W-:-:S05]  /*3a90*/  HADD2.F32 R26, -RZ, R26.H0_H0 ;  /* 0x2000001aff1a7230 */ /* 0x000fca0000004100 */
[----:B------:R-:W-:-:S04]  /*3aa0*/  FMUL R26, R26, R15 ;  /* 0x0000000f1a1a7220 */ /* 0x000fc80000400000 */
[----:B------:R-:W-:-:S05]  /*3ab0*/  FFMA R26, R149, R14, R26 ;  /* 0x0000000e951a7223 */ /* 0x000fca000000001a */
[----:B------:R-:W-:Y:S02]  /*3ac0*/  F2FP.SATFINITE.E5M2.F32.PACK_AB_MERGE_C R27, RZ, R26, RZ ;  /* 0x0000001aff1b723e */ /* 0x000fe400048060ff */
[----:B------:R-:W-:-:S03]  /*3ad0*/  PRMT R26, RZ, 0x7610, R26 ;  /* 0x00007610ff1a7816 */ /* 0x000fc6000000001a */
[----:B------:R4:W-:Y:S01]  /*3ae0*/  @!P5 STG.E.U8 desc[UR18][R18.64], R27 ;  /* 0x0000001b1200d986 */ /* 0x0009e2000c101112 */
[----:B------:R-:W-:Y:S05]  /*3af0*/  @P3 BRA `(.L_x_49) ;  /* 0x0000000000043947 */ /* 0x000fea0003800000 */
[----:B------:R0:W5:Y:S02]  /*3b00*/  LDG.E.U8 R26, desc[UR18][R24.64+0x1] ;  /* 0x00000112181a7981 */ /* 0x000164000c1e1100 */
.L_x_49:
[----:B------:R-:W-:Y:S05]  /*3b10*/  BSYNC B1 ;  /* 0x0000000000017941 */ /* 0x000fea0003800000 */
.L_x_48:
[----:B-----5:R-:W-:Y:S01]  /*3b20*/  LOP3.LUT R26, R26, 0xff, RZ, 0xc0, !PT ;  /* 0x000000ff1a1a7812 */ /* 0x020fe200078ec0ff */
[----:B------:R-:W-:Y:S01]  /*3b30*/  BSSY B1, `(.L_x_50) ;  /* 0x000000b000017945 */ /* 0x000fe20003800000 */
[----:B------:R-:W-:Y:S02]  /*3b40*/  ISETP.LT.OR P4, PT, R6, 0x9, !P0 ;  /* 0x000000090600780c */ /* 0x000fe40004781670 */
[----:B------:R-:W-:-:S05]  /*3b50*/  F2FP.F16.E5M2.UNPACK_B R26, R26 ;  /* 0x0000001aff1a723e */ /* 0x000fca00020004ff */
[----:B------:R-:W-:-:S05]  /*3b60*/  HADD2.F32 R26, -RZ, R26.H0_H0 ;  /* 0x2000001aff1a7230 */ /* 0x000fca0000004100 */
[----:B----4-:R-:W-:Y:S01]  /*3b70*/  FMUL R27, R26, R15 ;  /* 0x0000000f1a1b7220 */ /* 0x010fe20000400000 */
[----:B------:R-:W-:-:S03]  /*3b80*/  PRMT R26, RZ, 0x7610, R26 ;  /* 0x00007610ff1a7816 */ /* 0x000fc6000000001a */
[----:B------:R-:W-:-:S05]  /*3b90*/  FFMA R27, R144, R14, R27 ;  /* 0x0000000e901b7223 */ /* 0x000fca000000001b */
[----:B------:R-:W-:-:S05]  /*3ba0*/  F2FP.SATFINITE.E5M2.F32.PACK_AB_MERGE_C R27, RZ, R27, RZ ;  /* 0x0000001bff1b723e */ /* 0x000fca00048060ff */
[----:B------:R4:W-:Y:S01]  /*3bb0*/  @!P3 STG.E.U8 desc[UR18][R18.64+0x1], R27 ;  /* 0x0000011b1200b986 */ /* 0x0009e2000c101112 */
[----:B------:R-:W-:Y:S05]  /*3bc0*/  @P4 BRA `(.L_x_51) ;  /* 0x0000000000044947 */ /* 0x000fea0003800000 */
[----:B------:R0:W5:Y:S02]  /*3bd0*/  LDG.E.U8 R26, desc[UR18][R4.64+0x8] ;  /* 0x00000812041a7981 */ /* 0x000164000c1e1100 */
.L_x_51:
[----:B------:R-:W-:Y:S05]  /*3be0*/  BSYNC B1 ;  /* 0x0000000000017941 */ /* 0x000fea0003800000 */
.L_x_50:
[----:B-----5:R-:W-:Y:S01]  /*3bf0*/  LOP3.LUT R26, R26, 0xff, RZ, 0xc0, !PT ;  /* 0x000000ff1a1a7812 */ /* 0x020fe200078ec0ff */
[----:B------:R-:W-:Y:S01]  /*3c00*/  BSSY B1, `(.L_x_52) ;  /* 0x000000b000017945 */ /* 0x000fe20003800000 */
[----:B------:R-:W-:Y:S02]  /*3c10*/  ISETP.LT.OR P3, PT, R6, 0xa, !P0 ;  /* 0x0000000a0600780c */ /* 0x000fe40004761670 */
[----:B------:R-:W-:-:S05]  /*3c20*/  F2FP.F16.E5M2.UNPACK_B R26, R26 ;  /* 0x0000001aff1a723e */ /* 0x000fca00020004ff */
[----:B------:R-:W-:-:S05]  /*3c30*/  HADD2.F32 R26, -RZ, R26.H0_H0 ;  /* 0x2000001aff1a7230 */ /* 0x000fca0000004100 */
[----:B------:R-:W-:-:S04]  /*3c40*/  FMUL R26, R26, R15 ;  /* 0x0000000f1a1a7220 */ /* 0x000fc80000400000 */
[----:B------:R-:W-:-:S05]  /*3c50*/  FFMA R26, R147, R14, R26 ;  /* 0x0000000e931a7223 */ /* 0x000fca000000001a */
[----:B----4-:R-:W-:Y:S02]  /*3c60*/  F2FP.SATFINITE.E5M2.F32.PACK_AB_MERGE_C R27, RZ, R26, RZ ;  /* 0x0000001aff1b723e */ /* 0x010fe400048060ff */
[----:B------:R-:W-:-:S03]  /*3c70*/  PRMT R26, RZ, 0x7610, R26 ;  /* 0x00007610ff1a7816 */ /* 0x000fc6000000001a */
[----:B------:R4:W-:Y:S01]  /*3c80*/  @!P4 STG.E.U8 desc[UR18][R20.64+0x8], R27 ;  /* 0x0000081b1400c986 */ /* 0x0009e2000c101112 */
[----:B------:R-:W-:Y:S05]  /*3c90*/  @P3 BRA `(.L_x_53) ;  /* 0x0000000000043947 */ /* 0x000fea0003800000 */
[----:B------:R0:W5:Y:S02]  /*3ca0*/  LDG.E.U8 R26, desc[UR18][R4.64+0x9] ;  /* 0x00000912041a7981 */ /* 0x000164000c1e1100 */
.L_x_53:
[----:B------:R-:W-:Y:S05]  /*3cb0*/  BSYNC B1 ;  /* 0x0000000000017941 */ /* 0x000fea0003800000 */
.L_x_52:
        /* <DEDUP_REMOVED lines=12> */
.L_x_55:
[----:B------:R-:W-:Y:S05]  /*3d80*/  BSYNC B1 ;  /* 0x0000000000017941 */ /* 0x000fea0003800000 */
.L_x_54:
        /* <DEDUP_REMOVED lines=12> */
.L_x_57:
[----:B------:R-:W-:Y:S05]  /*3e50*/  BSYNC B1 ;  /* 0x0000000000017941 */ /* 0x000fea0003800000 */
.L_x_56:
        /* <DEDUP_REMOVED lines=12> */
.L_x_59:
[----:B------:R-:W-:Y:S05]  /*3f20*/  BSYNC B1 ;  /* 0x0000000000017941 */ /* 0x000fea0003800000 */
.L_x_58:
        /* <DEDUP_REMOVED lines=12> */
.L_x_61:
[----:B------:R-:W-:Y:S05]  /*3ff0*/  BSYNC B1 ;  /* 0x0000000000017941 */ /* 0x000fea0003800000 */
.L_x_60:
        /* <DEDUP_REMOVED lines=12> */
.L_x_63:
[----:B------:R-:W-:Y:S05]  /*40c0*/  BSYNC B1 ;  /* 0x0000000000017941 */ /* 0x000fea0003800000 */
.L_x_62:
        /* <DEDUP_REMOVED lines=12> */
.L_x_65:
[----:B------:R-:W-:Y:S05]  /*4190*/  BSYNC B1 ;  /* 0x0000000000017941 */ /* 0x000fea0003800000 */
.L_x_64:
        /* <DEDUP_REMOVED lines=12> */
.L_x_67:
[----:B------:R-:W-:Y:S05]  /*4260*/  BSYNC B1 ;  /* 0x0000000000017941 */ /* 0x000fea0003800000 */
.L_x_66:
        /* <DEDUP_REMOVED lines=12> */
.L_x_69:
[----:B------:R-:W-:Y:S05]  /*4330*/  BSYNC B1 ;  /* 0x0000000000017941 */ /* 0x000fea0003800000 */
.L_x_68:
        /* <DEDUP_REMOVED lines=12> */
.L_x_71:
[----:B------:R-:W-:Y:S05]  /*4400*/  BSYNC B1 ;  /* 0x0000000000017941 */ /* 0x000fea0003800000 */
.L_x_70:
        /* <DEDUP_REMOVED lines=12> */
.L_x_73:
[----:B------:R-:W-:Y:S05]  /*44d0*/  BSYNC B1 ;  /* 0x0000000000017941 */ /* 0x000fea0003800000 */
.L_x_72:
        /* <DEDUP_REMOVED lines=12> */
.L_x_75:
[----:B------:R-:W-:Y:S05]  /*45a0*/  BSYNC B1 ;  /* 0x0000000000017941 */ /* 0x000fea0003800000 */
.L_x_74:
        /* <DEDUP_REMOVED lines=12> */
.L_x_77:
[----:B------:R-:W-:Y:S05]  /*4670*/  BSYNC B1 ;  /* 0x0000000000017941 */ /* 0x000fea0003800000 */
.L_x_76:
        /* <DEDUP_REMOVED lines=12> */
.L_x_79:
[----:B------:R-:W-:Y:S05]  /*4740*/  BSYNC B1 ;  /* 0x0000000000017941 */ /* 0x000fea0003800000 */
.L_x_78:
        /* <DEDUP_REMOVED lines=12> */
.L_x_81:
[----:B------:R-:W-:Y:S05]  /*4810*/  BSYNC B1 ;  /* 0x0000000000017941 */ /* 0x000fea0003800000 */
.L_x_80:
        /* <DEDUP_REMOVED lines=12> */
.L_x_83:
[----:B------:R-:W-:Y:S05]  /*48e0*/  BSYNC B1 ;  /* 0x0000000000017941 */ /* 0x000fea0003800000 */
.L_x_82:
        /* <DEDUP_REMOVED lines=12> */
.L_x_85:
[----:B------:R-:W-:Y:S05]  /*49b0*/  BSYNC B1 ;  /* 0x0000000000017941 */ /* 0x000fea0003800000 */
.L_x_84:
        /* <DEDUP_REMOVED lines=12> */
.L_x_87:
[----:B------:R-:W-:Y:S05]  /*4a80*/  BSYNC B1 ;  /* 0x0000000000017941 */ /* 0x000fea0003800000 */
.L_x_86:
        /* <DEDUP_REMOVED lines=12> */
.L_x_89:
[----:B------:R-:W-:Y:S05]  /*4b50*/  BSYNC B1 ;  /* 0x0000000000017941 */ /* 0x000fea0003800000 */
.L_x_88:
        /* <DEDUP_REMOVED lines=12> */
.L_x_91:
[----:B------:R-:W-:Y:S05]  /*4c20*/  BSYNC B1 ;  /* 0x0000000000017941 */ /* 0x000fea0003800000 */
.L_x_90:
        /* <DEDUP_REMOVED lines=12> */
.L_x_93:
[----:B------:R-:W-:Y:S05]  /*4cf0*/  BSYNC B1 ;  /* 0x0000000000017941 */ /* 0x000fea0003800000 */
.L_x_92:
        /* <DEDUP_REMOVED lines=12> */
.L_x_95:
[----:B------:R-:W-:Y:S05]  /*4dc0*/  BSYNC B1 ;  /* 0x0000000000017941 */ /* 0x000fea0003800000 */
.L_x_94:
        /* <DEDUP_REMOVED lines=12> */
.L_x_97:
[----:B------:R-:W-:Y:S05]  /*4e90*/  BSYNC B1 ;  /* 0x0000000000017941 */ /* 0x000fea0003800000 */
.L_x_96:
        /* <DEDUP_REMOVED lines=12> */
.L_x_99:
[----:B------:R-:W-:Y:S05]  /*4f60*/  BSYNC B1 ;  /* 0x0000000000017941 */ /* 0x000fea0003800000 */
.L_x_98:
        /* <DEDUP_REMOVED lines=12> */
.L_x_101:
[----:B------:R-:W-:Y:S05]  /*5030*/  BSYNC B1 ;  /* 0x0000000000017941 */ /* 0x000fea0003800000 */
.L_x_100:
        /* <DEDUP_REMOVED lines=12> */
.L_x_103:
[----:B------:R-:W-:Y:S05]  /*5100*/  BSYNC B1 ;  /* 0x0000000000017941 */ /* 0x000fea0003800000 */
.L_x_102:
        /* <DEDUP_REMOVED lines=12> */
.L_x_105:
[----:B------:R-:W-:Y:S05]  /*51d0*/  BSYNC B1 ;  /* 0x0000000000017941 */ /* 0x000fea0003800000 */
.L_x_104:
        /* <DEDUP_REMOVED lines=12> */
.L_x_107:
[----:B------:R-:W-:Y:S05]  /*52a0*/  BSYNC B1 ;  /* 0x0000000000017941 */ /* 0x000fea0003800000 */
.L_x_106:
        /* <DEDUP_REMOVED lines=12> */
.L_x_109:
[----:B------:R-:W-:Y:S05]  /*5370*/  BSYNC B1 ;  /* 0x0000000000017941 */ /* 0x000fea0003800000 */
.L_x_108:
        /* <DEDUP_REMOVED lines=12> */
.L_x_111:
[----:B------:R-:W-:Y:S05]  /*5440*/  BSYNC B1 ;  /* 0x0000000000017941 */ /* 0x000fea0003800000 */
.L_x_110:
        /* <DEDUP_REMOVED lines=12> */
.L_x_113:
[----:B------:R-:W-:Y:S05]  /*5510*/  BSYNC B1 ;  /* 0x0000000000017941 */ /* 0x000fea0003800000 */
.L_x_112:
        /* <DEDUP_REMOVED lines=12> */
.L_x_115:
[----:B------:R-:W-:Y:S05]  /*55e0*/  BSYNC B1 ;  /* 0x0000000000017941 */ /* 0x000fea0003800000 */
.L_x_114:
        /* <DEDUP_REMOVED lines=12> */
.L_x_117:
[----:B------:R-:W-:Y:S05]  /*56b0*/  BSYNC B1 ;  /* 0x0000000000017941 */ /* 0x000fea0003800000 */
.L_x_116:
        /* <DEDUP_REMOVED lines=12> */
.L_x_119:
[----:B------:R-:W-:Y:S05]  /*5780*/  BSYNC B1 ;  /* 0x0000000000017941 */ /* 0x000fea0003800000 */
.L_x_118:
        /* <DEDUP_REMOVED lines=12> */
.L_x_121:
[----:B------:R-:W-:Y:S05]  /*5850*/  BSYNC B1 ;  /* 0x0000000000017941 */ /* 0x000fea0003800000 */
.L_x_120:
        /* <DEDUP_REMOVED lines=12> */
.L_x_123:
[----:B------:R-:W-:Y:S05]  /*5920*/  BSYNC B1 ;  /* 0x0000000000017941 */ /* 0x000fea0003800000 */
.L_x_122:
        /* <DEDUP_REMOVED lines=12> */
.L_x_125:
[----:B------:R-:W-:Y:S05]  /*59f0*/  BSYNC B1 ;  /* 0x0000000000017941 */ /* 0x000fea0003800000 */
.L_x_124:
        /* <DEDUP_REMOVED lines=12> */
.L_x_127:
[----:B------:R-:W-:Y:S05]  /*5ac0*/  BSYNC B1 ;  /* 0x0000000000017941 */ /* 0x000fea0003800000 */
.L_x_126:
        /* <DEDUP_REMOVED lines=12> */
.L_x_129:
[----:B------:R-:W-:Y:S05]  /*5b90*/  BSYNC B1 ;  /* 0x0000000000017941 */ /* 0x000fea0003800000 */
.L_x_128:
        /* <DEDUP_REMOVED lines=12> */
.L_x_131:
[----:B------:R-:W-:Y:S05]  /*5c60*/  BSYNC B1 ;  /* 0x0000000000017941 */ /* 0x000fea0003800000 */
.L_x_130:
        /* <DEDUP_REMOVED lines=12> */
.L_x_133:
[----:B------:R-:W-:Y:S05]  /*5d30*/  BSYNC B1 ;  /* 0x0000000000017941 */ /* 0x000fea0003800000 */
.L_x_132:
        /* <DEDUP_REMOVED lines=12> */
.L_x_135:
[----:B------:R-:W-:Y:S05]  /*5e00*/  BSYNC B1 ;  /* 0x0000000000017941 */ /* 0x000fea0003800000 */
.L_x_134:
        /* <DEDUP_REMOVED lines=12> */
.L_x_137:
[----:B------:R-:W-:Y:S05]  /*5ed0*/  BSYNC B1 ;  /* 0x0000000000017941 */ /* 0x000fea0003800000 */
.L_x_136:
        /* <DEDUP_REMOVED lines=12> */
.L_x_139:
[----:B------:R-:W-:Y:S05]  /*5fa0*/  BSYNC B1 ;  /* 0x0000000000017941 */ /* 0x000fea0003800000 */
.L_x_138:
        /* <DEDUP_REMOVED lines=12> */
.L_x_141:
[----:B------:R-:W-:Y:S05]  /*6070*/  BSYNC B1 ;  /* 0x0000000000017941 */ /* 0x000fea0003800000 */
.L_x_140:
        /* <DEDUP_REMOVED lines=12> */
.L_x_143:
[----:B------:R-:W-:Y:S05]  /*6140*/  BSYNC B1 ;  /* 0x0000000000017941 */ /* 0x000fea0003800000 */
.L_x_142:
        /* <DEDUP_REMOVED lines=12> */
.L_x_145:
[----:B------:R-:W-:Y:S05]  /*6210*/  BSYNC B1 ;  /* 0x0000000000017941 */ /* 0x000fea0003800000 */
.L_x_144:
        /* <DEDUP_REMOVED lines=12> */
.L_x_147:
[----:B------:R-:W-:Y:S05]  /*62e0*/  BSYNC B1 ;  /* 0x0000000000017941 */ /* 0x000fea0003800000 */
.L_x_146:
        /* <DEDUP_REMOVED lines=12> */
.L_x_149:
[----:B------:R-:W-:Y:S05]  /*63b0*/  BSYNC B1 ;  /* 0x0000000000017941 */ /* 0x000fea0003800000 */
.L_x_148:
        /* <DEDUP_REMOVED lines=12> */
.L_x_151:
[----:B------:R-:W-:Y:S05]  /*6480*/  BSYNC B1 ;  /* 0x0000000000017941 */ /* 0x000fea0003800000 */
.L_x_150:
        /* <DEDUP_REMOVED lines=12> */
.L_x_153:
[----:B------:R-:W-:Y:S05]  /*6550*/  BSYNC B1 ;  /* 0x0000000000017941 */ /* 0x000fea0003800000 */
.L_x_152:
        /* <DEDUP_REMOVED lines=12> */
.L_x_155:
[----:B------:R-:W-:Y:S05]  /*6620*/  BSYNC B1 ;  /* 0x0000000000017941 */ /* 0x000fea0003800000 */
.L_x_154:
        /* <DEDUP_REMOVED lines=12> */
.L_x_157:
[----:B------:R-:W-:Y:S05]  /*66f0*/  BSYNC B1 ;  /* 0x0000000000017941 */ /* 0x000fea0003800000 */
.L_x_156:
        /* <DEDUP_REMOVED lines=12> */
.L_x_159:
[----:B------:R-:W-:Y:S05]  /*67c0*/  BSYNC B1 ;  /* 0x0000000000017941 */ /* 0x000fea0003800000 */
.L_x_158:
        /* <DEDUP_REMOVED lines=12> */
.L_x_161:
[----:B------:R-:W-:Y:S05]  /*6890*/  BSYNC B1 ;  /* 0x0000000000017941 */ /* 0x000fea0003800000 */
.L_x_160:
        /* <DEDUP_REMOVED lines=12> */
.L_x_163:
[----:B------:R-:W-:Y:S05]  /*6960*/  BSYNC B1 ;  /* 0x0000000000017941 */ /* 0x000fea0003800000 */
.L_x_162:
[----:B-----5:R-:W-:Y:S01]  /*6970*/  LOP3.LUT R26, R26, 0xff, RZ, 0xc0, !PT ;  /* 0x000000ff1a1a7812 */ /* 0x020fe200078ec0ff */
[----:B------:R-:W-:Y:S01]  /*6980*/  BSSY B1, `(.L_x_164) ;  /* 0x000000b000017945 */ /* 0x000fe20003800000 */
[----:B------:R-:W-:Y:S02]  /*6990*/  ISETP.LT.OR P0, PT, R6, 0x7a, !P0 ;  /* 0x0000007a0600780c */ /* 0x000fe40004701670 */
[----:B------:R-:W-:-:S05]  /*69a0*/  F2FP.F16.E5M2.UNPACK_B R26, R26 ;  /* 0x0000001aff1a723e */ /* 0x000fca00020004ff */
[----:B------:R-:W-:-:S05]  /*69b0*/  HADD2.F32 R26, -RZ, R26.H0_H0 ;  /* 0x2000001aff1a7230 */ /* 0x000fca0000004100 */
[----:B------:R-:W-:-:S04]  /*69c0*/  FMUL R26, R26, R15 ;  /* 0x0000000f1a1a7220 */ /* 0x000fc80000400000 */
[----:B------:R-:W-:Y:S01]  /*69d0*/  FFMA R26, R23, R14, R26 ;  /* 0x0000000e171a7223 */ /* 0x000fe2000000001a */
[----:B------:R-:W-:-:S04]  /*69e0*/  PRMT R23, RZ, 0x7610, R23 ;  /* 0x00007610ff177816 */ /* 0x000fc80000000017 */
[----:B----4-:R-:W-:-:S05]  /*69f0*/  F2FP.SATFINITE.E5M2.F32.PACK_AB_MERGE_C R27, RZ, R26, RZ ;  /* 0x0000001aff1b723e */ /* 0x010fca00048060ff */
[----:B------:R4:W-:Y:S01]  /*6a00*/  @!P4 STG.E.U8 desc[UR18][R20.64+0x78], R27 ;  /* 0x0000781b1400c986 */ /* 0x0009e2000c101112 */
[----:B------:R-:W-:Y:S05]  /*6a10*/  @P0 BRA `(.L_x_165) ;  /* 0x0000000000040947 */ /* 0x000fea0003800000 */
[----:B------:R0:W5:Y:S02]  /*6a20*/  LDG.E.U8 R23, desc[UR18][R4.64+0x79] ;  /* 0x0000791204177981 */ /* 0x000164000c1e1100 */
.L_x_165:
[----:B------:R-:W-:Y:S05]  /*6a30*/  BSYNC B1 ;  /* 0x0000000000017941 */ /* 0x000fea0003800000 */
.L_x_164:
[----:B-----5:R-:W-:Y:S01]  /*6a40*/  LOP3.LUT R23, R23, 0xff, RZ, 0xc0, !PT ;  /* 0x000000ff17177812 */ /* 0x020fe200078ec0ff */
[----:B------:R-:W-:Y:S01]  /*6a50*/  BSSY B1, `(.L_x_166) ;  /* 0x000000b000017945 */ /* 0x000fe20003800000 */
[----:B------:R-:W-:Y:S02]  /*6a60*/  ISETP.LT.OR P3, PT, R6, 0x79, !P1 ;  /* 0x000000790600780c */ /* 0x000fe40004f61670 */
[----:B------:R-:W-:-:S05]  /*6a70*/  F2FP.F16.E5M2.UNPACK_B R23, R23 ;  /* 0x00000017ff17723e */ /* 0x000fca00020004ff */
[----:B0-2---:R-:W-:-:S05]  /*6a80*/  HADD2.F32 R4, -RZ, R23.H0_H0 ;  /* 0x20000017ff047230 */ /* 0x005fca0000004100 */
[----:B------:R-:W-:Y:S01]  /*6a90*/  FMUL R5, R4, R15 ;  /* 0x0000000f04057220 */ /* 0x000fe20000400000 */
[----:B------:R-:W-:-:S03]  /*6aa0*/  PRMT R4, RZ, 0x7610, R4 ;  /* 0x00007610ff047816 */ /* 0x000fc60000000004 */
[----:B------:R-:W-:-:S05]  /*6ab0*/  FFMA R5, R22, R14, R5 ;  /* 0x0000000e16057223 */ /* 0x000fca0000000005 */
[----:B------:R-:W-:-:S05]  /*6ac0*/  F2FP.SATFINITE.E5M2.F32.PACK_AB_MERGE_C R5, RZ, R5, RZ ;  /* 0x00000005ff05723e */ /* 0x000fca00048060ff */
[----:B------:R0:W-:Y:S01]  /*6ad0*/  @!P0 STG.E.U8 desc[UR18][R20.64+0x79], R5 ;  /* 0x0000790514008986 */ /* 0x0001e2000c101112 */
[----:B------:R-:W-:Y:S05]  /*6ae0*/  @P3 BRA `(.L_x_167) ;  /* 0x0000000000043947 */ /* 0x000fea0003800000 */
[----:B------:R2:W5:Y:S02]  /*6af0*/  LDG.E.U8 R4, desc[UR18][R24.64+0x78] ;  /* 0x0000781218047981 */ /* 0x000564000c1e1100 */
.L_x_167:
[----:B------:R-:W-:Y:S05]  /*6b00*/  BSYNC B1 ;  /* 0x0000000000017941 */ /* 0x000fea0003800000 */
.L_x_166:
[----:B-----5:R-:W-:Y:S01]  /*6b10*/  LOP3.LUT R4, R4, 0xff, RZ, 0xc0, !PT ;  /* 0x000000ff04047812 */ /* 0x020fe200078ec0ff */
[----:B------:R-:W-:Y:S01]  /*6b20*/  BSSY B1, `(.L_x_168) ;  /* 0x000000b000017945 */ /* 0x000fe20003800000 */
[----:B------:R-:W-:Y:S02]  /*6b30*/  ISETP.LT.OR P1, PT, R6, 0x7a, !P1 ;  /* 0x0000007a0600780c */ /* 0x000fe40004f21670 */
[----:B------:R-:W-:-:S05]  /*6b40*/  F2FP.F16.E5M2.UNPACK_B R4, R4 ;  /* 0x00000004ff04723e */ /* 0x000fca00020004ff */
[----:B------:R-:W-:-:S05]  /*6b50*/  HADD2.F32 R4, -RZ, R4.H0_H0 ;  /* 0x20000004ff047230 */ /* 0x000fca0000004100 */
[----:B------:R-:W-:-:S04]  /*6b60*/  FMUL R4, R4, R15 ;  /* 0x0000000f04047220 */ /* 0x000fc80000400000 */
[----:B------:R-:W-:-:S05]  /*6b70*/  FFMA R4, R89, R14, R4 ;  /* 0x0000000e59047223 */ /* 0x000fca0000000004 */
[----:B0-----:R-:W-:Y:S02]  /*6b80*/  F2FP.SATFINITE.E5M2.F32.PACK_AB_MERGE_C R5, RZ, R4, RZ ;  /* 0x00000004ff05723e */ /* 0x001fe400048060ff */
[----:B------:R-:W-:-:S03]  /*6b90*/  PRMT R4, RZ, 0x7610, R4 ;  /* 0x00007610ff047816 */ /* 0x000fc60000000004 */
[----:B------:R0:W-:Y:S01]  /*6ba0*/  @!P3 STG.E.U8 desc[UR18][R18.64+0x78], R5 ;  /* 0x000078051200b986 */ /* 0x0001e2000c101112 */
[----:B------:R-:W-:Y:S05]  /*6bb0*/  @P1 BRA `(.L_x_169) ;  /* 0x0000000000041947 */ /* 0x000fea0003800000 */
[----:B------:R0:W5:Y:S02]  /*6bc0*/  LDG.E.U8 R4, desc[UR18][R24.64+0x79] ;  /* 0x0000791218047981 */ /* 0x000164000c1e1100 */
.L_x_169:
[----:B------:R-:W-:Y:S05]  /*6bd0*/  BSYNC B1 ;  /* 0x0000000000017941 */ /* 0x000fea0003800000 */
.L_x_168:
[----:B------:R-:W-:Y:S05]  /*6be0*/  @P1 BRA `(.L_x_170) ;  /* 0x0000001000281947 */ /* 0x000fea0003800000 */
[----:B-----5:R-:W-:-:S04]  /*6bf0*/  LOP3.LUT R4, R4, 0xff, RZ, 0xc0, !PT ;  /* 0x000000ff04047812 */ /* 0x020fc800078ec0ff */
[----:B------:R-:W-:-:S05]  /*6c00*/  F2FP.F16.E5M2.UNPACK_B R4, R4 ;  /* 0x00000004ff04723e */ /* 0x000fca00020004ff */
[----:B------:R-:W-:-:S05]  /*6c10*/  HADD2.F32 R4, -RZ, R4.H0_H0 ;  /* 0x20000004ff047230 */ /* 0x000fca0000004100 */
[----:B0-----:R-:W-:-:S04]  /*6c20*/  FMUL R5, R4, R15 ;  /* 0x0000000f04057220 */ /* 0x001fc80000400000 */
[----:B------:R-:W-:-:S05]  /*6c30*/  FFMA R5, R88, R14, R5 ;  /* 0x0000000e58057223 */ /* 0x000fca0000000005 */
[----:B------:R-:W-:-:S05]  /*6c40*/  F2FP.SATFINITE.E5M2.F32.PACK_AB_MERGE_C R5, RZ, R5, RZ ;  /* 0x00000005ff05723e */ /* 0x000fca00048060ff */
[----:B------:R0:W-:Y:S01]  /*6c50*/  STG.E.U8 desc[UR18][R18.64+0x79], R5 ;  /* 0x0000790512007986 */ /* 0x0001e2000c101112 */
[----:B------:R-:W-:Y:S05]  /*6c60*/  BRA `(.L_x_170) ;  /* 0x0000001000087947 */ /* 0x000fea0003800000 */
.L_x_41:
[----:B------:R-:W-:Y:S01]  /*6c70*/  ISETP.GE.AND P1, PT, R30, 0x1, PT ;  /* 0x000000011e00780c */ /* 0x000fe20003f26270 */
[-C--:B--2---:R-:W-:Y:S01]  /*6c80*/  FMUL R151, R151, R14.reuse ;  /* 0x0000000e97977220 */ /* 0x084fe20000400000 */
[-C--:B------:R-:W-:Y:S01]  /*6c90*/  FMUL R146, R146, R14.reuse ;  /* 0x0000000e92927220 */ /* 0x080fe20000400000 */
[----:B------:R-:W-:Y:S01]  /*6ca0*/  ISETP.GE.AND P0, PT, R30, 0x9, PT ;  /* 0x000000091e00780c */ /* 0x000fe20003f06270 */
[-C--:B------:R-:W-:Y:S01]  /*6cb0*/  FMUL R149, R149, R14.reuse ;  /* 0x0000000e95957220 */ /* 0x080fe20000400000 */
[----:B------:R-:W-:Y:S01]  /*6cc0*/  ISETP.LT.OR P4, PT, R6, 0x1, !P1 ;  /* 0x000000010600780c */ /* 0x000fe20004f81670 */
[-C--:B------:R-:W-:Y:S01]  /*6cd0*/  FMUL R144, R144, R14.reuse ;  /* 0x0000000e90907220 */ /* 0x080fe20000400000 */
[----:B------:R-:W-:Y:S01]  /*6ce0*/  ISETP.LT.OR P5, PT, R6, 0x2, !P1 ;  /* 0x000000020600780c */ /* 0x000fe20004fa1670 */
[-C--:B------:R-:W-:Y:S01]  /*6cf0*/  FMUL R147, R147, R14.reuse ;  /* 0x0000000e93937220 */ /* 0x080fe20000400000 */
[----:B------:R-:W-:Y:S01]  /*6d00*/  F2FP.SATFINITE.E5M2.F32.PACK_AB_MERGE_C R151, RZ, R151, RZ ;  /* 0x00000097ff97723e */ /* 0x000fe200048060ff */
[----:B------:R-:W-:Y:S01]  /*6d10*/  FMUL R142, R142, R14 ;  /* 0x0000000e8e8e7220 */ /* 0x000fe20000400000 */
[----:B------:R-:W-:Y:S01]  /*6d20*/  F2FP.SATFINITE.E5M2.F32.PACK_AB_MERGE_C R5, RZ, R146, RZ ;  /* 0x00000092ff05723e */ /* 0x000fe200048060ff */
[-C--:B------:R-:W-:Y:S01]  /*6d30*/  FMUL R145, R145, R14.reuse ;  /* 0x0000000e91917220 */ /* 0x080fe20000400000 */
[----:B------:R-:W-:Y:S01]  /*6d40*/  ISETP.LT.OR P3, PT, R6, 0x1, !P0 ;  /* 0x000000010600780c */ /* 0x000fe20004761670 */
[-C--:B------:R-:W-:Y:S01]  /*6d50*/  FMUL R140, R140, R14.reuse ;  /* 0x0000000e8c8c7220 */ /* 0x080fe20000400000 */
[C---:B------:R-:W-:Y:S01]  /*6d60*/  ISETP.LT.OR P6, PT, R6.reuse, 0xa, !P1 ;  /* 0x0000000a0600780c */ /* 0x040fe20004fc1670 */
[-C--:B------:R-:W-:Y:S01]  /*6d70*/  FMUL R143, R143, R14.reuse ;  /* 0x0000000e8f8f7220 */ /* 0x080fe20000400000 */
[----:B------:R-:W-:Y:S01]  /*6d80*/  F2FP.SATFINITE.E5M2.F32.PACK_AB_MERGE_C R149, RZ, R149, RZ ;  /* 0x00000095ff95723e */ /* 0x000fe200048060ff */
[----:B------:R-:W-:Y:S01]  /*6d90*/  @!P4 STG.E.U8 desc[UR18][R20.64], R151 ;  /* 0x000000971400c986 */ /* 0x000fe2000c101112 */
[----:B------:R-:W-:Y:S01]  /*6da0*/  ISETP.LT.OR P4, PT, R6, 0x2, !P0 ;  /* 0x000000020600780c */ /* 0x000fe20004781670 */
[----:B------:R-:W-:Y:S01]  /*6db0*/  FMUL R138, R138, R14 ;  /* 0x0000000e8a8a7220 */ /* 0x000fe20000400000 */
[----:B------:R-:W-:Y:S01]  /*6dc0*/  F2FP.SATFINITE.E5M2.F32.PACK_AB_MERGE_C R25, RZ, R144, RZ ;  /* 0x00000090ff19723e */ /* 0x000fe200048060ff */
[----:B------:R0:W-:Y:S01]  /*6dd0*/  @!P5 STG.E.U8 desc[UR18][R20.64+0x1], R5 ;  /* 0x000001051400d986 */ /* 0x0001e2000c101112 */
[C---:B------:R-:W-:Y:S01]  /*6de0*/  ISETP.LT.OR P5, PT, R6.reuse, 0x9, !P1 ;  /* 0x000000090600780c */ /* 0x040fe20004fa1670 */
[-C--:B------:R-:W-:Y:S01]  /*6df0*/  FMUL R141, R141, R14.reuse ;  /* 0x0000000e8d8d7220 */ /* 0x080fe20000400000 */
[----:B------:R-:W-:Y:S01]  /*6e00*/  F2FP.SATFINITE.E5M2.F32.PACK_AB_MERGE_C R147, RZ, R147, RZ ;  /* 0x00000093ff93723e */ /* 0x000fe200048060ff */
[----:B------:R-:W-:Y:S01]  /*6e10*/  @!P3 STG.E.U8 desc[UR18][R18.64], R149 ;  /* 0x000000951200b986 */ /* 0x000fe2000c101112 */
[----:B------:R-:W-:Y:S01]  /*6e20*/  ISETP.LT.OR P3, PT, R6, 0x9, !P0 ;  /* 0x000000090600780c */ /* 0x000fe20004761670 */
[-C--:B------:R-:W-:Y:S01]  /*6e30*/  FMUL R136, R136, R14.reuse ;  /* 0x0000000e88887220 */ /* 0x080fe20000400000 */
[----:B------:R-:W-:Y:S01]  /*6e40*/  F2FP.SATFINITE.E5M2.F32.PACK_AB_MERGE_C R145, RZ, R145, RZ ;  /* 0x00000091ff91723e */ /* 0x000fe200048060ff */
[-C--:B------:R-:W-:Y:S01]  /*6e50*/  FMUL R139, R139, R14.reuse ;  /* 0x0000000e8b8b7220 */ /* 0x080fe20000400000 */
[----:B------:R-:W-:Y:S01]  /*6e60*/  F2FP.SATFINITE.E5M2.F32.PACK_AB_MERGE_C R143, RZ, R143, RZ ;  /* 0x0000008fff8f723e */ /* 0x000fe200048060ff */
[----:B------:R1:W-:Y:S01]  /*6e70*/  @!P4 STG.E.U8 desc[UR18][R18.64+0x1], R25 ;  /* 0x000001191200c986 */ /* 0x0003e2000c101112 */
[----:B------:R-:W-:Y:S01]  /*6e80*/  ISETP.LT.OR P4, PT, R6, 0xa, !P0 ;  /* 0x0000000a0600780c */ /* 0x000fe20004781670 */
[----:B------:R-:W-:Y:S01]  /*6e90*/  FMUL R134, R134, R14 ;  /* 0x0000000e86867220 */ /* 0x000fe20000400000 */
[----:B0-----:R-:W-:Y:S01]  /*6ea0*/  F2FP.SATFINITE.E5M2.F32.PACK_AB_MERGE_C R5, RZ, R142, RZ ;  /* 0x0000008eff05723e */ /* 0x001fe200048060ff */
[----:B------:R-:W-:Y:S01]  /*6eb0*/  @!P5 STG.E.U8 desc[UR18][R20.64+0x8], R147 ;  /* 0x000008931400d986 */ /* 0x000fe2000c101112 */
[C---:B------:R-:W-:Y:S01]  /*6ec0*/  ISETP.LT.OR P5, PT, R6.reuse, 0x11, !P1 ;  /* 0x000000110600780c */ /* 0x040fe20004fa1670 */
[-C--:B------:R-:W-:Y:S01]  /*6ed0*/  FMUL R137, R137, R14.reuse ;  /* 0x0000000e89897220 */ /* 0x080fe20000400000 */
[----:B------:R-:W-:Y:S01]  /*6ee0*/  F2FP.SATFINITE.E5M2.F32.PACK_AB_MERGE_C R141, RZ, R141, RZ ;  /* 0x0000008dff8d723e */ /* 0x000fe200048060ff */
[----:B------:R0:W-:Y:S01]  /*6ef0*/  @!P6 STG.E.U8 desc[UR18][R20.64+0x9], R5 ;  /* 0x000009051400e986 */ /* 0x0001e2000c101112 */
[----:B------:R-:W-:Y:S01]  /*6f00*/  ISETP.LT.OR P6, PT, R6, 0x12, !P1 ;  /* 0x000000120600780c */ /* 0x000fe20004fc1670 */
[----:B------:R-:W-:Y:S01]  /*6f10*/  FMUL R132, R132, R14 ;  /* 0x0000000e84847220 */ /* 0x000fe20000400000 */
[----:B------:R-:W-:Y:S01]  /*6f20*/  F2FP.SATFINITE.E5M2.F32.PACK_AB_MERGE_C R139, RZ, R139, RZ ;  /* 0x0000008bff8b723e */ /* 0x000fe200048060ff */
[----:B------:R-:W-:Y:S01]  /*6f30*/  @!P3 STG.E.U8 desc[UR18][R18.64+0x8], R145 ;  /* 0x000008911200b986 */ /* 0x000fe2000c101112 */
[----:B-1----:R-:W-:Y:S01]  /*6f40*/  F2FP.SATFINITE.E5M2.F32.PACK_AB_MERGE_C R25, RZ, R140, RZ ;  /* 0x0000008cff19723e */ /* 0x002fe200048060ff */
[-C--:B------:R-:W-:Y:S01]  /*6f50*/  FMUL R135, R135, R14.reuse ;  /* 0x0000000e87877220 */ /* 0x080fe20000400000 */
[----:B------:R-:W-:Y:S01]  /*6f60*/  ISETP.LT.OR P3, PT, R6, 0x11, !P0 ;  /* 0x000000110600780c */ /* 0x000fe20004761670 */
[-C--:B------:R-:W-:Y:S01]  /*6f70*/  FMUL R130, R130, R14.reuse ;  /* 0x0000000e82827220 */ /* 0x080fe20000400000 */
[----:B------:R-:W-:Y:S01]  /*6f80*/  F2FP.SATFINITE.E5M2.F32.PACK_AB_MERGE_C R137, RZ, R137, RZ ;  /* 0x00000089ff89723e */ /* 0x000fe200048060ff */
[----:B------:R1:W-:Y:S01]  /*6f90*/  @!P4 STG.E.U8 desc[UR18][R18.64+0x9], R25 ;  /* 0x000009191200c986 */ /* 0x0003e2000c101112 */
[C---:B------:R-:W-:Y:S01]  /*6fa0*/  ISETP.LT.OR P4, PT, R6.reuse, 0x12, !P0 ;  /* 0x000000120600780c */ /* 0x040fe20004781670 */
[----:B------:R-:W-:Y:S01]  /*6fb0*/  FMUL R133, R133, R14 ;  /* 0x0000000e85857220 */ /* 0x000fe20000400000 */
[----:B0-----:R-:W-:Y:S01]  /*6fc0*/  F2FP.SATFINITE.E5M2.F32.PACK_AB_MERGE_C R5, RZ, R138, RZ ;  /* 0x0000008aff05723e */ /* 0x001fe200048060ff */
[----:B------:R-:W-:Y:S01]  /*6fd0*/  @!P5 STG.E.U8 desc[UR18][R20.64+0x10], R143 ;  /* 0x0000108f1400d986 */ /* 0x000fe2000c101112 */
[----:B------:R-:W-:Y:S01]  /*6fe0*/  ISETP.LT.OR P5, PT, R6, 0x19, !P1 ;  /* 0x000000190600780c */ /* 0x000fe20004fa1670 */
[-C--:B------:R-:W-:Y:S01]  /*6ff0*/  FMUL R128, R128, R14.reuse ;  /* 0x0000000e80807220 */ /* 0x080fe20000400000 */
[----:B------:R-:W-:Y:S01]  /*7000*/  F2FP.SATFINITE.E5M2.F32.PACK_AB_MERGE_C R135, RZ, R135, RZ ;  /* 0x00000087ff87723e */ /* 0x000fe200048060ff */
[----:B------:R0:W-:Y:S01]  /*7010*/  @!P6 STG.E.U8 desc[UR18][R20.64+0x11], R5 ;  /* 0x000011051400e986 */ /* 0x0001e2000c101112 */
[----:B------:R-:W-:Y:S01]  /*7020*/  ISETP.LT.OR P6, PT, R6, 0x1a, !P1 ;  /* 0x0000001a0600780c */ /* 0x000fe20004fc1670 */
[-C--:B------:R-:W-:Y:S01]  /*7030*/  FMUL R131, R131, R14.reuse ;  /* 0x0000000e83837220 */ /* 0x080fe20000400000 */
[----:B------:R-:W-:Y:S01]  /*7040*/  FMUL R126, R126, R14 ;  /* 0x0000000e7e7e7220 */ /* 0x000fe20000400000 */
[----:B-1----:R-:W-:Y:S01]  /*7050*/  F2FP.SATFINITE.E5M2.F32.PACK_AB_MERGE_C R25, RZ, R136, RZ ;  /* 0x00000088ff19723e */ /* 0x002fe200048060ff */
[----:B------:R-:W-:Y:S01]  /*7060*/  @!P3 STG.E.U8 desc[UR18][R18.64+0x10], R141 ;  /* 0x0000108d1200b986 */ /* 0x000fe2000c101112 */
[C---:B------:R-:W-:Y:S01]  /*7070*/  ISETP.LT.OR P3, PT, R6.reuse, 0x19, !P0 ;  /* 0x000000190600780c */ /* 0x040fe20004761670 */
        /* <DEDUP_REMOVED lines=37> */
[-C--:B------:R-:W-:Y:S01]  /*72d0*/  FMUL R114, R114, R14.reuse ;  /* 0x0000000e72727220 */ /* 0x080fe20000400000 */
        /* <DEDUP_REMOVED lines=81> */
[C---:B------:R-:W-:Y:S01]  /*77f0*/  ISETP.LT.OR P6, PT, R6.reuse, 0x52, !P1 ;  /* 0x000000520600780c */ /* 0x040fe20004fc1670 */
        /* <DEDUP_REMOVED lines=22> */
[----:B------:R-:W-:-:S02]  /*7960*/  ISETP.LT.OR P3, PT, R6, 0x59, !P0 ;  /* 0x000000590600780c */ /* 0x000fc40004761670 */
[----:B------:R-:W-:Y:S01]  /*7970*/  F2FP.SATFINITE.E5M2.F32.PACK_AB_MERGE_C R93, RZ, R93, RZ ;  /* 0x0000005dff5d723e */ /* 0x000fe200048060ff */
[----:B------:R1:W-:Y:S01]  /*7980*/  @!P4 STG.E.U8 desc[UR18][R18.64+0x51], R25 ;  /* 0x000051191200c986 */ /* 0x0003e2000c101112 */
[C---:B------:R-:W-:Y:S02]  /*7990*/  ISETP.LT.OR P4, PT, R6.reuse, 0x5a, !P0 ;  /* 0x0000005a0600780c */ /* 0x040fe40004781670 */
[----:B0-----:R-:W-:Y:S01]  /*79a0*/  F2FP.SATFINITE.E5M2.F32.PACK_AB_MERGE_C R5, RZ, R102, RZ ;  /* 0x00000066ff05723e */ /* 0x001fe200048060ff */
[----:B------:R-:W-:Y:S01]  /*79b0*/  @!P5 STG.E.U8 desc[UR18][R20.64+0x58], R107 ;  /* 0x0000586b1400d986 */ /* 0x000fe2000c101112 */
[C---:B------:R-:W-:Y:S02]  /*79c0*/  ISETP.LT.OR P5, PT, R6.reuse, 0x61, !P1 ;  /* 0x000000610600780c */ /* 0x040fe40004fa1670 */
[----:B------:R-:W-:Y:S01]  /*79d0*/  F2FP.SATFINITE.E5M2.F32.PACK_AB_MERGE_C R23, RZ, R23, RZ ;  /* 0x00000017ff17723e */ /* 0x000fe200048060ff */
[----:B------:R0:W-:Y:S01]  /*79e0*/  @!P6 STG.E.U8 desc[UR18][R20.64+0x59], R5 ;  /* 0x000059051400e986 */ /* 0x0001e2000c101112 */
[----:B------:R-:W-:-:S02]  /*79f0*/  ISETP.LT.OR P6, PT, R6, 0x62, !P1 ;  /* 0x000000620600780c */ /* 0x000fc40004fc1670 */
[----:B------:R-:W-:Y:S01]  /*7a00*/  F2FP.SATFINITE.E5M2.F32.PACK_AB_MERGE_C R89, RZ, R89, RZ ;  /* 0x00000059ff59723e */ /* 0x000fe200048060ff */
[----:B------:R-:W-:Y:S01]  /*7a10*/  @!P3 STG.E.U8 desc[UR18][R18.64+0x58], R105 ;  /* 0x000058691200b986 */ /* 0x000fe2000c101112 */
[----:B-1----:R-:W-:Y:S02]  /*7a20*/  F2FP.SATFINITE.E5M2.F32.PACK_AB_MERGE_C R25, RZ, R100, RZ ;  /* 0x00000064ff19723e */ /* 0x002fe400048060ff */
[C---:B------:R-:W-:Y:S02]  /*7a30*/  ISETP.LT.OR P3, PT, R6.reuse, 0x61, !P0 ;  /* 0x000000610600780c */ /* 0x040fe40004761670 */
[----:B------:R-:W-:Y:S01]  /*7a40*/  F2FP.SATFINITE.E5M2.F32.PACK_AB_MERGE_C R27, RZ, R88, RZ ;  /* 0x00000058ff1b723e */ /* 0x000fe200048060ff */
[----:B------:R1:W-:Y:S01]  /*7a50*/  @!P4 STG.E.U8 desc[UR18][R18.64+0x59], R25 ;  /* 0x000059191200c986 */ /* 0x0003e2000c101112 */
[C---:B------:R-:W-:Y:S02]  /*7a60*/  ISETP.LT.OR P4, PT, R6.reuse, 0x62, !P0 ;  /* 0x000000620600780c */ /* 0x040fe40004781670 */
[----:B0-----:R-:W-:Y:S01]  /*7a70*/  F2FP.SATFINITE.E5M2.F32.PACK_AB_MERGE_C R5, RZ, R98, RZ ;  /* 0x00000062ff05723e */ /* 0x001fe200048060ff */
[----:B------:R-:W-:Y:S01]  /*7a80*/  @!P5 STG.E.U8 desc[UR18][R20.64+0x60], R101 ;  /* 0x000060651400d986 */ /* 0x000fe2000c101112 */
[----:B------:R-:W-:-:S03]  /*7a90*/  ISETP.LT.OR P5, PT, R6, 0x69, !P1 ;  /* 0x000000690600780c */ /* 0x000fc60004fa1670 */
[----:B------:R0:W-:Y:S01]  /*7aa0*/  @!P6 STG.E.U8 desc[UR18][R20.64+0x61], R5 ;  /* 0x000061051400e986 */ /* 0x0001e2000c101112 */
[C---:B------:R-:W-:Y:S02]  /*7ab0*/  ISETP.LT.OR P6, PT, R6.reuse, 0x6a, !P1 ;  /* 0x0000006a0600780c */ /* 0x040fe40004fc1670 */
[----:B-1----:R-:W-:Y:S01]  /*7ac0*/  F2FP.SATFINITE.E5M2.F32.PACK_AB_MERGE_C R25, RZ, R96, RZ ;  /* 0x00000060ff19723e */ /* 0x002fe200048060ff */
[----:B------:R-:W-:Y:S01]  /*7ad0*/  @!P3 STG.E.U8 desc[UR18][R18.64+0x60], R103 ;  /* 0x000060671200b986 */ /* 0x000fe2000c101112 */
[----:B------:R-:W-:-:S03]  /*7ae0*/  ISETP.LT.OR P3, PT, R6, 0x69, !P0 ;  /* 0x000000690600780c */ /* 0x000fc60004761670 */
        /* <DEDUP_REMOVED lines=12> */
[C---:B------:R-:W-:Y:S01]  /*7bb0*/  ISETP.LT.OR P1, PT, R6.reuse, 0x7a, !P1 ;  /* 0x0000007a0600780c */ /* 0x040fe20004f21670 */
[----:B------:R2:W-:Y:S01]  /*7bc0*/  @!P5 STG.E.U8 desc[UR18][R20.64+0x70], R95 ;  /* 0x0000705f1400d986 */ /* 0x0005e2000c101112 */
[C---:B------:R-:W-:Y:S02]  /*7bd0*/  ISETP.LT.OR P5, PT, R6.reuse, 0x72, !P0 ;  /* 0x000000720600780c */ /* 0x040fe400047a1670 */
[----:B0-----:R-:W-:Y:S01]  /*7be0*/  F2FP.SATFINITE.E5M2.F32.PACK_AB_MERGE_C R5, RZ, R90, RZ ;  /* 0x0000005aff05723e */ /* 0x001fe200048060ff */
[----:B------:R2:W-:Y:S01]  /*7bf0*/  @!P6 STG.E.U8 desc[UR18][R20.64+0x71], R91 ;  /* 0x0000715b1400e986 */ /* 0x0005e2000c101112 */
[C---:B------:R-:W-:Y:S02]  /*7c00*/  ISETP.LT.OR P6, PT, R6.reuse, 0x79, !P0 ;  /* 0x000000790600780c */ /* 0x040fe400047c1670 */
[----:B------:R-:W-:Y:S01]  /*7c10*/  ISETP.LT.OR P0, PT, R6, 0x7a, !P0 ;  /* 0x0000007a0600780c */ /* 0x000fe20004701670 */
[----:B------:R2:W-:Y:S01]  /*7c20*/  @!P3 STG.E.U8 desc[UR18][R18.64+0x70], R93 ;  /* 0x0000705d1200b986 */ /* 0x0005e2000c101112 */
[----:B-1----:R-:W-:-:S05]  /*7c30*/  F2FP.SATFINITE.E5M2.F32.PACK_AB_MERGE_C R25, RZ, R22, RZ ;  /* 0x00000016ff19723e */ /* 0x002fca00048060ff */
[----:B------:R2:W-:Y:S04]  /*7c40*/  @!P5 STG.E.U8 desc[UR18][R18.64+0x71], R5 ;  /* 0x000071051200d986 */ /* 0x0005e8000c101112 */
[----:B------:R2:W-:Y:S04]  /*7c50*/  @!P4 STG.E.U8 desc[UR18][R20.64+0x78], R23 ;  /* 0x000078171400c986 */ /* 0x0005e8000c101112 */
[----:B------:R2:W-:Y:S04]  /*7c60*/  @!P1 STG.E.U8 desc[UR18][R20.64+0x79], R25 ;  /* 0x0000791914009986 */ /* 0x0005e8000c101112 */
[----:B------:R2:W-:Y:S04]  /*7c70*/  @!P6 STG.E.U8 desc[UR18][R18.64+0x78], R89 ;  /* 0x000078591200e986 */ /* 0x0005e8000c101112 */
[----:B------:R2:W-:Y:S02]  /*7c80*/  @!P0 STG.E.U8 desc[UR18][R18.64+0x79], R27 ;  /* 0x0000791b12008986 */ /* 0x0005e4000c101112 */
.L_x_170:
[----:B------:R-:W-:Y:S05]  /*7c90*/  BSYNC B0 ;  /* 0x0000000000007941 */ /* 0x000fea0003800000 */
.L_x_40:
[C---:B------:R-:W-:Y:S01]  /*7ca0*/  LEA R2, P0, R8.reuse, R2, 0x1 ;  /* 0x0000000208027211 */ /* 0x040fe200078008ff */
[----:B------:R-:W-:Y:S01]  /*7cb0*/  ULDC.64 UR6, c[0x0][0x650] ;  /* 0x0001940000067ab9 */ /* 0x000fe20000000a00 */
[----:B-----5:R-:W-:Y:S01]  /*7cc0*/  IMAD.U32 R4, RZ, RZ, UR16 ;  /* 0x00000010ff047e24 */ /* 0x020fe2000f8e00ff */
[----:B0-2---:R-:W-:Y:S01]  /*7cd0*/  PRMT R18, RZ, 0x7610, R18 ;  /* 0x00007610ff127816 */ /* 0x005fe20000000012 */
[----:B------:R-:W-:Y:S01]  /*7ce0*/  IMAD.MOV.U32 R6, RZ, RZ, -0x1 ;  /* 0xffffffffff067424 */ /* 0x000fe200078e00ff */
[----:B------:R-:W-:Y:S01]  /*7cf0*/  LEA.HI.X R3, R8, R3, R0, 0x1, P0 ;  /* 0x0000000308037211 */ /* 0x000fe200000f0c00 */
[----:B------:R0:W-:Y:S01]  /*7d00*/  SYNCS.ARRIVE.TRANS64.A1T0 RZ, [R4+UR21], RZ ;  /* 0x000000ff04ff79a7 */ /* 0x0001e20008100015 */
[----:B------:R-:W-:Y:S01]  /*7d10*/  ISETP.GE.U32.AND P0, PT, R2, UR6, PT ;  /* 0x0000000602007c0c */ /* 0x000fe2000bf06070 */
[----:B------:R-:W-:-:S03]  /*7d20*/  IMAD.MOV.U32 R5, RZ, RZ, -0x1 ;  /* 0xffffffffff057424 */ /* 0x000fc600078e00ff */
[----:B------:R-:W-:Y:S01]  /*7d30*/  ISETP.GE.U32.AND.EX P0, PT, R3, UR7, PT, P0 ;  /* 0x0000000703007c0c */ /* 0x000fe2000bf06100 */
[----:B0-----:R-:W-:-:S12]  /*7d40*/  IMAD.MOV.U32 R4, RZ, RZ, -0x1 ;  /* 0xffffffffff047424 */ /* 0x001fd800078e00ff */
[----:B------:R-:W-:Y:S05]  /*7d50*/  @P0 BRA `(.L_x_171) ;  /* 0x0000000400600947 */ /* 0x000fea0003800000 */
[----:B------:R-:W0:Y:S01]  /*7d60*/  S2R R28, SR_CTAID.X ;  /* 0x00000000001c7919 */ /* 0x000e220000002500 */
[----:B------:R-:W2:Y:S01]  /*7d70*/  LDC.64 R22, c[0x0][0x628] ;  /* 0x00018a00ff167b82 */ /* 0x000ea20000000a00 */
[----:B------:R-:W-:Y:S01]  /*7d80*/  ULDC UR6, c[0x0][0x150] ;  /* 0x0000540000067ab9 */ /* 0x000fe20000000800 */
[----:B-1--4-:R-:W-:Y:S01]  /*7d90*/  IMAD.MOV.U32 R20, RZ, RZ, R2 ;  /* 0x000000ffff147224 */ /* 0x012fe200078e0002 */
[----:B------:R-:W1:Y:S01]  /*7da0*/  S2R R30, SR_CTAID.Y ;  /* 0x00000000001e7919 */ /* 0x000e620000002600 */
[----:B------:R-:W-:-:S04]  /*7db0*/  IMAD.MOV.U32 R21, RZ, RZ, R3 ;  /* 0x000000ffff157224 */ /* 0x000fc800078e0003 */
[----:B------:R-:W4:Y:S08]  /*7dc0*/  LDC R31, c[0x0][0x144] ;  /* 0x00005100ff1f7b82 */ /* 0x000f300000000800 */
[----:B------:R-:W1:Y:S08]  /*7dd0*/  LDC R6, c[0x0][0x630] ;  /* 0x00018c00ff067b82 */ /* 0x000e700000000800 */
[----:B------:R-:W1:Y:S01]  /*7de0*/  LDC.64 R26, c[0x0][0x620] ;  /* 0x00018800ff1a7b82 */ /* 0x000e620000000a00 */
[----:B--2---:R-:W-:-:S04]  /*7df0*/  ISETP.NE.U32.AND P0, PT, R22, RZ, PT ;  /* 0x000000ff1600720c */ /* 0x004fc80003f05070 */
[----:B------:R-:W-:Y:S02]  /*7e00*/  ISETP.NE.AND.EX P0, PT, R23, RZ, PT, P0 ;  /* 0x000000ff1700720c */ /* 0x000fe40003f05300 */
[----:B0-----:R-:W-:-:S05]  /*7e10*/  I2FP.F32.U32 R4, R28 ;  /* 0x0000001c00047245 */ /* 0x001fca0000201000 */
[----:B------:R-:W-:-:S04]  /*7e20*/  FMUL R4, R4, UR6 ;  /* 0x0000000604047c20 */ /* 0x000fc80008400000 */
[----:B------:R0:W2:Y:S02]  /*7e30*/  F2I.U32.TRUNC.NTZ R29, R4 ;  /* 0x00000004001d7305 */ /* 0x0000a4000020f000 */
[----:B----4-:R-:W-:Y:S05]  /*7e40*/  @!P0 BRA `(.L_x_172) ;  /* 0x0000000000288947 */ /* 0x010fea0003800000 */
[----:B------:R-:W4:Y:S02]  /*7e50*/  LDC R5, c[0x0][0x634] ;  /* 0x00018d00ff057b82 */ /* 0x000f240000000800 */
[----:B----4-:R-:W-:-:S05]  /*7e60*/  IADD3 R21, P0, R2, R5, RZ ;  /* 0x0000000502157210 */ /* 0x010fca0007f1e0ff */
[----:B---3--:R-:W-:-:S04]  /*7e70*/  IMAD.X R25, RZ, RZ, R3, P0 ;  /* 0x000000ffff197224 */ /* 0x008fc800000e0603 */
[----:B0-----:R-:W-:-:S04]  /*7e80*/  IMAD.WIDE.U32 R4, R25, R22, RZ ;  /* 0x0000001619047225 */ /* 0x001fc800078e00ff */
[----:B------:R-:W-:-:S04]  /*7e90*/  IMAD.WIDE.U32 R18, P0, R21, R23, R4 ;  /* 0x0000001715127225 */ /* 0x000fc80007800004 */
[----:B------:R-:W-:-:S04]  /*7ea0*/  IMAD.WIDE.U32 R4, R21, R22, RZ ;  /* 0x0000001615047225 */ /* 0x000fc800078e00ff */
[----:B------:R-:W-:Y:S01]  /*7eb0*/  IMAD.X R21, RZ, RZ, RZ, P0 ;  /* 0x000000ffff157224 */ /* 0x000fe200000e06ff */
[----:B------:R-:W-:Y:S01]  /*7ec0*/  IADD3 RZ, P0, R5, R18, RZ ;  /* 0x0000001205ff7210 */ /* 0x000fe20007f1e0ff */
[----:B------:R-:W-:-:S04]  /*7ed0*/  IMAD.MOV.U32 R20, RZ, RZ, R19 ;  /* 0x000000ffff147224 */ /* 0x000fc800078e0013 */
[----:B------:R-:W-:-:S08]  /*7ee0*/  IMAD.WIDE.U32.X R20, R25, R23, R20, P0 ;  /* 0x0000001719147225 */ /* 0x000fd000000e0414 */
.L_x_172:
[-CC-:B-1-3--:R-:W-:Y:S01]  /*7ef0*/  SHF.R.U64 R24, R20, R6.reuse, R21.reuse ;  /* 0x0000000614187219 */ /* 0x18afe20000001215 */
[----:B------:R-:W1:Y:S01]  /*7f00*/  LDC.64 R34, c[0x0][0x640] ;  /* 0x00019000ff227b82 */ /* 0x000e620000000a00 */
[----:B0-----:R-:W-:Y:S01]  /*7f10*/  SHF.R.U32.HI R4, RZ, R6, R21 ;  /* 0x00000006ff047219 */ /* 0x001fe20000011615 */
[----:B--2---:R-:W-:Y:S01]  /*7f20*/  IMAD.MOV R29, RZ, RZ, -R29 ;  /* 0x000000ffff1d7224 */ /* 0x004fe200078e0a1d */
[----:B------:R-:W-:Y:S01]  /*7f30*/  IADD3 R19, P0, RZ, -R24, RZ ;  /* 0x80000018ff137210 */ /* 0x000fe20007f1e0ff */
[----:B------:R-:W-:Y:S01]  /*7f40*/  ULDC UR6, c[0x0][0x154] ;  /* 0x0000550000067ab9 */ /* 0x000fe20000000800 */
[----:B------:R-:W-:Y:S02]  /*7f50*/  IMAD.MOV.U32 R21, RZ, RZ, 0x1 ;  /* 0x00000001ff157424 */ /* 0x000fe400078e00ff */
[----:B------:R-:W-:Y:S01]  /*7f60*/  IMAD R29, R31, R29, R28 ;  /* 0x0000001d1f1d7224 */ /* 0x000fe200078e021c */
[----:B------:R-:W0:Y:S01]  /*7f70*/  LDC R18, c[0x0][0x618] ;  /* 0x00018600ff127b82 */ /* 0x000e220000000800 */
[----:B------:R-:W-:-:S04]  /*7f80*/  IMAD.X R5, RZ, RZ, ~R4, P0 ;  /* 0x000000ffff057224 */ /* 0x000fc800000e0e04 */
[-C--:B------:R-:W-:Y:S02]  /*7f90*/  IMAD R6, R5, R26.reuse, RZ ;  /* 0x0000001a05067224 */ /* 0x080fe400078e02ff */
[C---:B------:R-:W-:Y:S01]  /*7fa0*/  IMAD.WIDE.U32 R4, R19.reuse, R26, R2 ;  /* 0x0000001a13047225 */ /* 0x040fe200078e0002 */
[----:B------:R-:W2:Y:S03]  /*7fb0*/  LDC R20, c[0x0][0x608] ;  /* 0x00018200ff147b82 */ /* 0x000ea60000000800 */
[----:B------:R-:W-:Y:S01]  /*7fc0*/  IMAD R19, R19, R27, R6 ;  /* 0x0000001b13137224 */ /* 0x000fe200078e0206 */
[----:B------:R-:W-:-:S03]  /*7fd0*/  I2FP.F32.U32 R6, R30 ;  /* 0x0000001e00067245 */ /* 0x000fc60000201000 */
[----:B------:R-:W-:Y:S01]  /*7fe0*/  IMAD.IADD R5, R5, 0x1, R19 ;  /* 0x0000000105057824 */ /* 0x000fe200078e0213 */
[----:B------:R-:W3:Y:S01]  /*7ff0*/  LDC R32, c[0x0][0x658] ;  /* 0x00019600ff207b82 */ /* 0x000ee20000000800 */
[----:B-1----:R-:W-:Y:S01]  /*8000*/  ISETP.NE.U32.AND P0, PT, R34, RZ, PT ;  /* 0x000000ff2200720c */ /* 0x002fe20003f05070 */
[----:B------:R-:W-:-:S03]  /*8010*/  IMAD.MOV.U32 R19, RZ, RZ, -0x1 ;  /* 0xffffffffff137424 */ /* 0x000fc600078e00ff */
[----:B------:R-:W-:-:S03]  /*8020*/  ISETP.NE.AND.EX P0, PT, R35, RZ, PT, P0 ;  /* 0x000000ff2300720c */ /* 0x000fc60003f05300 */
[----:B------:R-:W1:Y:S01]  /*8030*/  LDC R27, c[0x0][0x148] ;  /* 0x00005200ff1b7b82 */ /* 0x000e620000000800 */
[-CC-:B0-----:R-:W-:Y:S02]  /*8040*/  SHF.R.U64 R22, R4, R18.reuse, R5.reuse ;  /* 0x0000001204167219 */ /* 0x181fe40000001205 */
[----:B------:R-:W-:Y:S01]  /*8050*/  SHF.R.U32.HI R5, RZ, R18, R5 ;  /* 0x00000012ff057219 */ /* 0x000fe20000011605 */
[----:B------:R-:W-:-:S04]  /*8060*/  FMUL R18, R6, UR6 ;  /* 0x0000000606127c20 */ /* 0x000fc80008400000 */
[----:B------:R-:W0:Y:S01]  /*8070*/  LDC R28, c[0x0][0x600] ;  /* 0x00018000ff1c7b82 */ /* 0x000e220000000800 */
[----:B------:R4:W0:Y:S01]  /*8080*/  F2I.U32.TRUNC.NTZ R25, R18 ;  /* 0x0000001200197305 */ /* 0x000822000020f000 */
[-CC-:B--2---:R-:W-:Y:S02]  /*8090*/  SHF.R.U64 R6, R22, R20.reuse, R5.reuse ;  /* 0x0000001416067219 */ /* 0x184fe40000001205 */
[----:B------:R-:W-:-:S04]  /*80a0*/  SHF.R.U32.HI R5, RZ, R20, R5 ;  /* 0x00000014ff057219 */ /* 0x000fc80000011605 */
[----:B------:R-:W2:Y:S01]  /*80b0*/  LDC R33, c[0x0][0x648] ;  /* 0x00019200ff217b82 */ /* 0x000ea20000000800 */
[-CC-:B---3--:R-:W-:Y:S02]  /*80c0*/  SHF.R.U64 R26, R6, R32.reuse, R5.reuse ;  /* 0x00000020061a7219 */ /* 0x188fe40000001205 */
[-C--:B------:R-:W-:Y:S02]  /*80d0*/  SHF.L.U32 R19, R19, R32.reuse, RZ ;  /* 0x0000002013137219 */ /* 0x080fe400000006ff */
[-C--:B------:R-:W-:Y:S01]  /*80e0*/  SHF.R.U32.HI R5, RZ, R32.reuse, R5 ;  /* 0x00000020ff057219 */ /* 0x080fe20000011605 */
[----:B------:R-:W-:Y:S01]  /*80f0*/  IMAD.MOV.U32 R4, RZ, RZ, R26 ;  /* 0x000000ffff047224 */ /* 0x000fe200078e001a */
[----:B------:R-:W-:Y:S01]  /*8100*/  SHF.L.U32 R32, R21, R32, RZ ;  /* 0x0000002015207219 */ /* 0x000fe200000006ff */
[----:B------:R-:W3:Y:S01]  /*8110*/  LDC R36, c[0x0][0x638] ;  /* 0x00018e00ff247b82 */ /* 0x000ee20000000800 */
[----:B------:R-:W-:-:S07]  /*8120*/  LOP3.LUT R31, RZ, R19, RZ, 0x33, !PT ;  /* 0x00000013ff1f7212 */ /* 0x000fce00078e33ff */
[----:B------:R-:W0:Y:S01]  /*8130*/  LDC R37, c[0x0][0x610] ;  /* 0x00018400ff257b82 */ /* 0x000e220000000800 */
[----:B----4-:R-:W-:Y:S05]  /*8140*/  @!P0 BRA `(.L_x_173) ;  /* 0x0000000000288947 */ /* 0x010fea0003800000 */
[----:B------:R-:W4:Y:S02]  /*8150*/  LDC R21, c[0x0][0x64c] ;  /* 0x00019300ff157b82 */ /* 0x000f240000000800 */
[----:B----4-:R-:W-:-:S05]  /*8160*/  IADD3 R21, P0, R26, R21, RZ ;  /* 0x000000151a157210 */ /* 0x010fca0007f1e0ff */
        /* <DEDUP_REMOVED lines=8> */
.L_x_173:
[----:B--2---:R-:W-:Y:S01]  /*81f0*/  SHF.R.U64 R4, R4, R33, R5 ;  /* 0x0000002104047219 */ /* 0x004fe20000001205 */
[----:B0-----:R-:W-:Y:S01]  /*8200*/  VIADD R21, R28, 0xffffffff ;  /* 0xffffffff1c157836 */ /* 0x001fe20000000000 */
[----:B------:R-:W-:Y:S01]  /*8210*/  LOP3.LUT R19, R6, R31, RZ, 0xc0, !PT ;  /* 0x0000001f06137212 */ /* 0x000fe200078ec0ff */
[----:B------:R-:W-:Y:S02]  /*8220*/  IMAD.MOV R25, RZ, RZ, -R25 ;  /* 0x000000ffff197224 */ /* 0x000fe400078e0a19 */
[----:B------:R-:W-:Y:S02]  /*8230*/  IMAD.MOV R5, RZ, RZ, -R4 ;  /* 0x000000ffff057224 */ /* 0x000fe400078e0a04 */
[----:B------:R-:W-:Y:S01]  /*8240*/  IMAD R6, R32, R4, R19 ;  /* 0x0000000420067224 */ /* 0x000fe200078e0213 */
[----:B------:R-:W-:Y:S01]  /*8250*/  LOP3.LUT R19, R22, R21, RZ, 0xc0, !PT ;  /* 0x0000001516137212 */ /* 0x000fe200078ec0ff */
[----:B-1----:R-:W-:Y:S02]  /*8260*/  @P2 IMAD R29, R27, R25, R30 ;  /* 0x000000191b1d2224 */ /* 0x002fe400078e021e */
[----:B---3--:R-:W-:-:S02]  /*8270*/  IMAD R4, R5, R36, R26 ;  /* 0x0000002405047224 */ /* 0x008fc400078e021a */
[----:B------:R-:W-:Y:S02]  /*8280*/  IMAD R6, R6, R37, R29 ;  /* 0x0000002506067224 */ /* 0x000fe400078e021d */
[----:B------:R-:W-:Y:S02]  /*8290*/  IMAD R19, R4, R28, R19 ;  /* 0x0000001c04137224 */ /* 0x000fe400078e0213 */
[----:B------:R-:W-:Y:S02]  /*82a0*/  IMAD.MOV.U32 R18, RZ, RZ, 0x1 ;  /* 0x00000001ff127424 */ /* 0x000fe400078e00ff */
[----:B------:R-:W-:Y:S01]  /*82b0*/  IMAD.MOV.U32 R4, RZ, RZ, R24 ;  /* 0x000000ffff047224 */ /* 0x000fe200078e0018 */
[----:B------:R-:W-:Y:S02]  /*82c0*/  SEL R5, R19, R6, !P2 ;  /* 0x0000000613057207 */ /* 0x000fe40005000000 */
[----:B------:R-:W-:-:S07]  /*82d0*/  SEL R6, R6, R19, !P2 ;  /* 0x0000001306067207 */ /* 0x000fce0005000000 */
.L_x_171:
[----:B------:R-:W-:Y:S02]  /*82e0*/  LOP3.LUT P0, RZ, R18, 0xff, RZ, 0xc0, !PT ;  /* 0x000000ff12ff7812 */ /* 0x000fe4000780c0ff */
[----:B------:R-:W-:-:S11]  /*82f0*/  LOP3.LUT R150, R150, 0x1, RZ, 0x3c, !PT ;  /* 0x0000000196967812 */ /* 0x000fd600078e3cff */
[----:B------:R-:W-:Y:S05]  /*8300*/  @P0 BRA `(.L_x_174) ;  /* 0xffffff9400400947 */ /* 0x000fea000383ffff */
[----:B------:R-:W-:Y:S05]  /*8310*/  EXIT ;  /* 0x000000000000794d */ /* 0x000fea0003800000 */
.L_x_18:
[----:B------:R-:W-:-:S08]  /*8320*/  ISETP.NE.AND P0, PT, R18, RZ, PT ;  /* 0x000000ff1200720c */ /* 0x000fd00003f05270 */
[----:B--23-5:R-:W0:-:S00]  /*8330*/  USETMAXREG.DEALLOC.CTAPOOL 0x28 ;  /* 0x00000028000079c8 */ /* 0x02ce0000080e0500 */
[----:B------:R-:W-:Y:S05]  /*8340*/  @P0 EXIT ;  /* 0x000000000000094d */ /* 0x000fea0003800000 */
[----:B0-----:R-:W-:Y:S01]  /*8350*/  LOP3.LUT P0, RZ, R20, 0xff, RZ, 0xc0, !PT ;  /* 0x000000ff14ff7812 */ /* 0x001fe2000780c0ff */
[----:B------:R-:W-:Y:S02]  /*8360*/  IMAD.MOV.U32 R12, RZ, RZ, 0x1 ;  /* 0x00000001ff0c7424 */ /* 0x000fe400078e00ff */
[----:B------:R-:W-:-:S10]  /*8370*/  IMAD.MOV.U32 R13, RZ, RZ, RZ ;  /* 0x000000ffff0d7224 */ /* 0x000fd400078e00ff */
[----:B------:R-:W-:Y:S05]  /*8380*/  @!P0 BRA `(.L_x_175) ;  /* 0x0000000c00288947 */ /* 0x000fea0003800000 */
[----:B------:R-:W0:Y:S01]  /*8390*/  S2R R17, SR_CgaCtaId ;  /* 0x0000000000117919 */ /* 0x000e220000008800 */
[----:B------:R-:W-:Y:S01]  /*83a0*/  LOP3.LUT P0, RZ, R11, 0x1f, RZ, 0xc0, !PT ;  /* 0x0000001f0bff7812 */ /* 0x000fe2000780c0ff */
[----:B------:R-:W-:Y:S01]  /*83b0*/  ULDC UR5, c[0x0][0x658] ;  /* 0x0001960000057ab9 */ /* 0x000fe20000000800 */
[----:B------:R-:W-:Y:S01]  /*83c0*/  UMOV UR6, 0xffffffff ;  /* 0xffffffff00067882 */ /* 0x000fe20000000000 */
[----:B------:R-:W-:Y:S01]  /*83d0*/  BSSY B0, `(.L_x_175) ;  /* 0x00000c5000007945 */ /* 0x000fe20003800000 */
[----:B------:R-:W-:Y:S01]  /*83e0*/  USHF.L.U32 UR6, UR6, UR5, URZ ;  /* 0x0000000506067299 */ /* 0x000fe2000800063f */
[C---:B------:R-:W-:Y:S01]  /*83f0*/  ISETP.NE.AND P3, PT, R10.reuse, RZ, PT ;  /* 0x000000ff0a00720c */ /* 0x040fe20003f65270 */
[----:B------:R-:W-:Y:S01]  /*8400*/  IMAD.MOV.U32 R15, RZ, RZ, 0x1 ;  /* 0x00000001ff0f7424 */ /* 0x000fe200078e00ff */
[----:B------:R-:W-:Y:S01]  /*8410*/  ISETP.NE.OR P0, PT, R10, RZ, !P0 ;  /* 0x000000ff0a00720c */ /* 0x000fe20004705670 */
[----:B------:R-:W-:Y:S01]  /*8420*/  IMAD.MOV.U32 R12, RZ, RZ, 0x1 ;  /* 0x00000001ff0c7424 */ /* 0x000fe200078e00ff */
[----:B------:R-:W-:Y:S01]  /*8430*/  LOP3.LUT R14, R7, 0x2, RZ, 0xfc, !PT ;  /* 0x00000002070e7812 */ /* 0x000fe200078efcff */
[----:B------:R-:W-:Y:S01]  /*8440*/  IMAD.MOV.U32 R13, RZ, RZ, RZ ;  /* 0x000000ffff0d7224 */ /* 0x000fe200078e00ff */
[----:B------:R-:W-:Y:S01]  /*8450*/  ULDC UR4, c[0x0][0x600] ;  /* 0x0001800000047ab9 */ /* 0x000fe20000000800 */
[----:B------:R-:W-:Y:S01]  /*8460*/  UMOV UR7, 0x1 ;  /* 0x0000000100077882 */ /* 0x000fe20000000000 */
[----:B------:R-:W-:-:S02]  /*8470*/  UIADD3 UR22, UR13, 0x1, URZ ;  /* 0x000000010d167890 */ /* 0x000fc4000fffe03f */
[----:B------:R-:W-:Y:S02]  /*8480*/  UIADD3 UR16, UR4, -0x1, URZ ;  /* 0xffffffff04107890 */ /* 0x000fe4000fffe03f */
[----:B------:R-:W-:Y:S02]  /*8490*/  USHF.L.U32 UR18, UR7, UR5, URZ ;  /* 0x0000000507127299 */ /* 0x000fe4000800063f */
[----:B------:R-:W-:Y:S01]  /*84a0*/  ULOP3.LUT UR17, URZ, UR6, URZ, 0x33, !UPT ;  /* 0x000000063f117292 */ /* 0x000fe2000f8e333f */
[----:B------:R-:W-:Y:S01]  /*84b0*/  ULDC.64 UR20, c[0x0][0x198] ;  /* 0x0000660000147ab9 */ /* 0x000fe20000000a00 */
[C---:B0-----:R-:W-:Y:S02]  /*84c0*/  IMAD.SHL.U32 R16, R17.reuse, 0x40, RZ ;  /* 0x0000004011107824 */ /* 0x041fe400078e00ff */
[----:B------:R-:W-:-:S03]  /*84d0*/  IMAD.SHL.U32 R17, R17, 0x1000, RZ ;  /* 0x0000100011117824 */ /* 0x000fc600078e00ff */
[----:B------:R-:W-:Y:S02]  /*84e0*/  LOP3.LUT R16, R16, 0x40, RZ, 0xc0, !PT ;  /* 0x0000004010107812 */ /* 0x000fe400078ec0ff */
[----:B------:R-:W-:-:S07]  /*84f0*/  LOP3.LUT R17, R17, 0x1000, RZ, 0xc0, !PT ;  /* 0x0000100011117812 */ /* 0x000fce00078ec0ff */
.L_x_187:
[----:B------:R-:W-:-:S03]  /*8500*/  UMOV UR4, 0xffffffff ;  /* 0xffffffff00047882 */ /* 0x000fc60000000000 */
[----:B------:R-:W-:Y:S05]  /*8510*/  BRA.DIV UR4, `(.L_x_176) ;  /* 0x0000001604dc7947 */ /* 0x000fea000b800000 */
[----:B------:R-:W-:-:S13]  /*8520*/  ELECT P1, URZ, PT ;  /* 0x00000000003f782f */ /* 0x000fda0003820000 */
.L_x_214:
[----:B------:R-:W0:Y:S01]  /*8530*/  LDC R10, c[0x0][0x28c] ;  /* 0x0000a300ff0a7b82 */ /* 0x000e220000000800 */
[----:B------:R-:W-:Y:S01]  /*8540*/  BSSY B1, `(.L_x_177) ;  /* 0x0000039000017945 */ /* 0x000fe20003800000 */
[----:B0-----:R-:W-:-:S13]  /*8550*/  ISETP.LT.OR P1, PT, R10, 0x1, !P1 ;  /* 0x000000010a00780c */ /* 0x001fda0004f21670 */
[----:B------:R-:W-:Y:S05]  /*8560*/  @P1 BRA `(.L_x_178) ;  /* 0x0000000000d81947 */ /* 0x000fea0003800000 */
[----:B------:R-:W-:Y:S02]  /*8570*/  IMAD R18, R5, 0x80, R16 ;  /* 0x0000008005127824 */ /* 0x000fe400078e0210 */
[----:B------:R-:W-:Y:S02]  /*8580*/  IMAD.SHL.U32 R19, R6, 0x40, RZ ;  /* 0x0000004006137824 */ /* 0x000fe400078e00ff */
[----:B------:R-:W-:Y:S02]  /*8590*/  IMAD.MOV.U32 R20, RZ, RZ, RZ ;  /* 0x000000ffff147224 */ /* 0x000fe400078e00ff */
[----:B------:R-:W-:Y:S02]  /*85a0*/  IMAD.U32 R22, RZ, RZ, UR22 ;  /* 0x00000016ff167e24 */ /* 0x000fe4000f8e00ff */
[----:B------:R-:W-:Y:S02]  /*85b0*/  IMAD.MOV.U32 R5, RZ, RZ, R12 ;  /* 0x000000ffff057224 */ /* 0x000fe400078e000c */
[----:B------:R-:W-:-:S07]  /*85c0*/  IMAD.MOV.U32 R6, RZ, RZ, R13 ;  /* 0x000000ffff067224 */ /* 0x000fce00078e000d */
.L_x_182:
[----:B------:R-:W0:Y:S01]  /*85d0*/  S2R R11, SR_CgaCtaId ;  /* 0x00000000000b7919 */ /* 0x000e220000008800 */
[----:B------:R-:W-:-:S04]  /*85e0*/  MOV R10, 0x400 ;  /* 0x00000400000a7802 */ /* 0x000fc80000000f00 */
[----:B0-----:R-:W-:Y:S02]  /*85f0*/  LEA R23, R11, R10, 0x18 ;  /* 0x0000000a0b177211 */ /* 0x001fe400078ec0ff */
[----:B------:R-:W-:Y:S01]  /*8600*/  SHF.L.U32 R10, R5, 0x1f, RZ ;  /* 0x0000001f050a7819 */ /* 0x000fe200000006ff */
[----:B------:R-:W0:Y:S02]  /*8610*/  @!P3 LDC R11, c[0x0][0x500] ;  /* 0x00014000ff0bbb82 */ /* 0x000e240000000800 */
[----:B------:R-:W-:-:S04]  /*8620*/  IMAD R21, R6, 0x8, R23 ;  /* 0x0000000806157824 */ /* 0x000fc800078e0217 */
[----:B------:R-:W1:Y:S02]  /*8630*/  SYNCS.PHASECHK.TRANS64.TRYWAIT P1, [R21+URZ+0x90], R10 ;  /* 0x0000900a150075a7 */ /* 0x000e64000802017f */
[----:B-1----:R-:W-:Y:S05]  /*8640*/  @!P1 BRA `(.L_x_179) ;  /* 0x0000001400b09947 */ /* 0x002fea0003800000 */
.L_x_215:
[----:B-1----:R-:W-:Y:S01]  /*8650*/  PRMT R10, R14, 0x9910, RZ ;  /* 0x000099100e0a7816 */ /* 0x002fe200000000ff */
[----:B0-----:R0:W-:Y:S03]  /*8660*/  @!P3 SYNCS.ARRIVE.TRANS64 RZ, [R21+URZ], R11 ;  /* 0x0000000b15ffb9a7 */ /* 0x0011e6000800003f */
[----:B------:R-:W-:-:S13]  /*8670*/  ISETP.NE.AND P1, PT, R10, 0x2, PT ;  /* 0x000000020a00780c */ /* 0x000fda0003f25270 */
[----:B0-----:R-:W-:Y:S05]  /*8680*/  @P1 BRA `(.L_x_180) ;  /* 0x0000000000041947 */ /* 0x001fea0003800000 */
[----:B------:R-:W-:Y:S01]  /*8690*/  BPT.TRAP 0x1 ;  /* 0x000000040000795c */ /* 0x000fe20000300000 */
.L_x_180:
[----:B------:R-:W-:Y:S05]  /*86a0*/  @P0 BRA `(.L_x_181) ;  /* 0x0000000000040947 */ /* 0x000fea0003800000 */
[----:B------:R-:W-:Y:S01]  /*86b0*/  BPT.TRAP 0x1 ;  /* 0x000000040000795c */ /* 0x000fe20000300000 */
.L_x_181:
[----:B------:R-:W-:Y:S01]  /*86c0*/  R2UR UR15, R23 ;  /* 0x00000000170f72ca */ /* 0x000fe200000e0000 */
[C---:B------:R-:W-:Y:S01]  /*86d0*/  IMAD R23, R6.reuse, 0x1000, R23 ;  /* 0x0000100006177824 */ /* 0x040fe200078e0217 */
[----:B------:R-:W-:Y:S01]  /*86e0*/  R2UR UR9, R21 ;  /* 0x00000000150972ca */ /* 0x000fe200000e0000 */
[----:B------:R-:W-:Y:S01]  /*86f0*/  IMAD R10, R6, 0x2000, R17 ;  /* 0x00002000060a7824 */ /* 0x000fe200078e0211 */
[----:B------:R-:W-:Y:S01]  /*8700*/  UIADD3 UR4, UP0, UR20, 0xf0, URZ ;  /* 0x000000f014047890 */ /* 0x000fe2000ff1e03f */
[----:B------:R-:W-:Y:S01]  /*8710*/  VIADD R22, R22, 0xffffffff ;  /* 0xffffffff16167836 */ /* 0x000fe20000000000 */
[----:B------:R-:W-:Y:S01]  /*8720*/  R2UR UR5, R23 ;  /* 0x00000000170572ca */ /* 0x000fe200000e0000 */
[----:B------:R-:W-:Y:S01]  /*8730*/  UIADD3 UR24, UP1, UR20, 0x1f0, URZ ;  /* 0x000001f014187890 */ /* 0x000fe2000ff3e03f */
[----:B------:R-:W-:Y:S01]  /*8740*/  R2UR UR8, R10 ;  /* 0x000000000a0872ca */ /* 0x000fe200000e0000 */
[----:B------:R-:W-:Y:S01]  /*8750*/  VIADD R6, R6, 0x1 ;  /* 0x0000000106067836 */ /* 0x000fe20000000000 */
[----:B------:R-:W-:Y:S01]  /*8760*/  R2UR UR11, R19 ;  /* 0x00000000130b72ca */ /* 0x000fe200000e0000 */
[----:B------:R-:W-:Y:S01]  /*8770*/  UIADD3.X UR25, URZ, UR21, URZ, UP1, !UPT ;  /* 0x000000153f197290 */ /* 0x000fe20008ffe43f */
[----:B------:R-:W-:Y:S01]  /*8780*/  R2UR UR10, R20 ;  /* 0x00000000140a72ca */ /* 0x000fe200000e0000 */
[----:B------:R-:W-:Y:S01]  /*8790*/  UMOV UR6, 0x0 ;  /* 0x0000000000067882 */ /* 0x000fe20000000000 */
[----:B------:R-:W-:Y:S01]  /*87a0*/  R2UR UR12, R4 ;  /* 0x00000000040c72ca */ /* 0x000fe200000e0000 */
[----:B------:R-:W-:Y:S01]  /*87b0*/  UMOV UR7, 0x10000000 ;  /* 0x1000000000077882 */ /* 0x000fe20000000000 */
[----:B------:R-:W-:Y:S01]  /*87c0*/  R2UR UR19, R18 ;  /* 0x00000000121372ca */ /* 0x000fe200000e0000 */
[----:B------:R-:W-:Y:S01]  /*87d0*/  UMOV UR23, 0x30000 ;  /* 0x0003000000177882 */ /* 0x000fe20000000000 */
[----:B------:R-:W-:Y:S01]  /*87e0*/  ISETP.GT.AND P4, PT, R22, 0x1, PT ;  /* 0x000000011600780c */ /* 0x000fe20003f84270 */
[----:B------:R-:W-:Y:S01]  /*87f0*/  UIADD3 UR14, UR5, 0x200, URZ ;  /* 0x00000200050e7890 */ /* 0x000fe2000fffe03f */
[----:B------:R-:W-:Y:S01]  /*8800*/  ISETP.NE.AND P1, PT, R6, 0x12, PT ;  /* 0x000000120600780c */ /* 0x000fe20003f25270 */
[----:B------:R-:W-:Y:S01]  /*8810*/  UIADD3.X UR5, URZ, UR21, URZ, UP0, !UPT ;  /* 0x000000153f057290 */ /* 0x000fe200087fe43f */
[----:B------:R-:W-:Y:S01]  /*8820*/  VIADD R20, R20, 0x40 ;  /* 0x0000004014147836 */ /* 0x000fe20000000000 */
[----:B------:R-:W-:Y:S01]  /*8830*/  UIADD3 UR15, UR15, 0x12200, UR8 ;  /* 0x000122000f0f7890 */ /* 0x000fe2000fffe008 */
[----:B------:R-:W-:-:S02]  /*8840*/  SEL R10, RZ, 0x1, P1 ;  /* 0x00000001ff0a7807 */ /* 0x000fc40000800000 */
[----:B------:R-:W-:Y:S01]  /*8850*/  UMOV UR8, UR14 ;  /* 0x0000000e00087c82 */ /* 0x000fe20008000000 */
[----:B------:R-:W-:Y:S02]  /*8860*/  SEL R6, R6, RZ, P1 ;  /* 0x000000ff06067207 */ /* 0x000fe40000800000 */
[----:B------:R-:W-:Y:S01]  /*8870*/  LOP3.LUT R5, R5, R10, RZ, 0x3c, !PT ;  /* 0x0000000a05057212 */ /* 0x000fe200078e3cff */
[----:B------:R0:W-:Y:S02]  /*8880*/  UTMALDG.3D [UR8], [UR4], desc[UR6] ;  /* 0x00000608040075b4 */ /* 0x0001e40008011000 */
[----:B0-----:R-:W-:Y:S01]  /*8890*/  UMOV UR11, UR19 ;  /* 0x00000013000b7c82 */ /* 0x001fe20008000000 */
[----:B------:R-:W-:Y:S02]  /*88a0*/  UMOV UR8, UR15 ;  /* 0x0000000f00087c82 */ /* 0x000fe40008000000 */
[----:B------:R0:W-:Y:S02]  /*88b0*/  UTMALDG.3D.MULTICAST [UR8], [UR24], UR23, desc[UR6] ;  /* 0x00000608180073b4 */ /* 0x0001e40008011817 */
[----:B0-----:R-:W-:Y:S05]  /*88c0*/  @P4 BRA `(.L_x_182) ;  /* 0xfffffffc00404947 */ /* 0x001fea000383ffff */
.L_x_178:
[----:B------:R-:W-:Y:S05]  /*88d0*/  BSYNC B1 ;  /* 0x0000000000017941 */ /* 0x000fea0003800000 */
.L_x_177:
[----:B------:R-:W-:Y:S01]  /*88e0*/  LOP3.LUT P5, RZ, R15, 0xff, RZ, 0xc0, !PT ;  /* 0x000000ff0fff7812 */ /* 0x000fe200078ac0ff */
[----:B------:R-:W-:Y:S01]  /*88f0*/  VIADD R6, R13, UR13 ;  /* 0x0000000d0d067c36 */ /* 0x000fe20008000000 */
[----:B------:R-:W-:Y:S01]  /*8900*/  ULDC.64 UR4, c[0x0][0x650] ;  /* 0x0001940000047ab9 */ /* 0x000fe20000000a00 */
[----:B------:R-:W-:Y:S01]  /*8910*/  IMAD.U32 R11, RZ, RZ, UR13 ;  /* 0x0000000dff0b7e24 */ /* 0x000fe2000f8e00ff */
[----:B------:R-:W-:Y:S01]  /*8920*/  UISETP.GE.U32.AND UP0, UPT, UR13, 0x12, UPT ;  /* 0x000000120d00788c */ /* 0x000fe2000bf06070 */
[----:B------:R-:W-:Y:S01]  /*8930*/  BSSY B1, `(.L_x_183) ;  /* 0x000006c000017945 */ /* 0x000fe20003800000 */
[----:B------:R-:W-:Y:S02]  /*8940*/  ISETP.GT.U32.AND P1, PT, R6, 0x11, PT ;  /* 0x000000110600780c */ /* 0x000fe40003f24070 */
[----:B------:R-:W-:Y:S02]  /*8950*/  PRMT R15, RZ, 0x7610, R15 ;  /* 0x00007610ff0f7816 */ /* 0x000fe4000000000f */
[----:B------:R-:W-:-:S02]  /*8960*/  ISETP.LT.U32.AND P1, PT, R11, 0x12, P1 ;  /* 0x000000120b00780c */ /* 0x000fc40000f21070 */
[----:B------:R-:W-:Y:S01]  /*8970*/  PLOP3.LUT P4, PT, PT, PT, UP0, 0x80, 0x0 ;  /* 0x000000000000781c */ /* 0x000fe20003f8f008 */
[----:B------:R-:W0:Y:S01]  /*8980*/  @P5 S2R R5, SR_CgaCtaId ;  /* 0x0000000000055919 */ /* 0x000e220000008800 */
[----:B------:R-:W-:-:S04]  /*8990*/  @P5 MOV R4, 0x400 ;  /* 0x0000040000045802 */ /* 0x000fc80000000f00 */
[----:B0-----:R-:W-:Y:S01]  /*89a0*/  @P5 LEA R10, R5, R4, 0x18 ;  /* 0x00000004050a5211 */ /* 0x001fe200078ec0ff */
[----:B------:R-:W-:-:S03]  /*89b0*/  IMAD.WIDE.U32 R4, R6, 0x38e38e39, RZ ;  /* 0x38e38e3906047825 */ /* 0x000fc600078e00ff */
[----:B------:R0:W-:Y:S01]  /*89c0*/  @P5 SYNCS.ARRIVE.TRANS64.A1T0 RZ, [R10+URZ+0x158], RZ ;  /* 0x000158ff0aff59a7 */ /* 0x0001e2000810003f */
[----:B------:R-:W-:Y:S01]  /*89d0*/  IADD3 R2, P5, R2, R8, RZ ;  /* 0x0000000802027210 */ /* 0x000fe20007fbe0ff */
[----:B------:R-:W-:Y:S01]  /*89e0*/  IMAD.MOV.U32 R4, RZ, RZ, -0x1 ;  /* 0xffffffffff047424 */ /* 0x000fe200078e00ff */
[----:B------:R-:W-:Y:S02]  /*89f0*/  SHF.R.U32.HI R11, RZ, 0x2, R5 ;  /* 0x00000002ff0b7819 */ /* 0x000fe40000011605 */
[----:B------:R-:W-:Y:S01]  /*8a00*/  SEL R5, RZ, 0x1, !P1 ;  /* 0x00000001ff057807 */ /* 0x000fe20004800000 */
[----:B------:R-:W-:Y:S01]  /*8a10*/  IMAD.X R3, R3, 0x1, R0, P5 ;  /* 0x0000000103037824 */ /* 0x000fe200028e0600 */
[----:B------:R-:W-:Y:S01]  /*8a20*/  ISETP.GE.U32.AND P1, PT, R2, UR4, PT ;  /* 0x0000000402007c0c */ /* 0x000fe2000bf26070 */
[----:B------:R-:W-:Y:S01]  /*8a30*/  IMAD R13, R11, -0x12, R6 ;  /* 0xffffffee0b0d7824 */ /* 0x000fe200078e0206 */
[----:B------:R-:W-:Y:S01]  /*8a40*/  LOP3.LUT R12, R12, R5, RZ, 0x3c, !PT ;  /* 0x000000050c0c7212 */ /* 0x000fe200078e3cff */
[----:B------:R-:W-:Y:S01]  /*8a50*/  IMAD.MOV.U32 R6, RZ, RZ, -0x1 ;  /* 0xffffffffff067424 */ /* 0x000fe200078e00ff */
[----:B------:R-:W-:Y:S01]  /*8a60*/  ISETP.GE.U32.AND.EX P1, PT, R3, UR5, PT, P1 ;  /* 0x0000000503007c0c */ /* 0x000fe2000bf26110 */
[----:B------:R-:W-:Y:S01]  /*8a70*/  IMAD.MOV.U32 R5, RZ, RZ, -0x1 ;  /* 0xffffffffff057424 */ /* 0x000fe200078e00ff */
[----:B------:R-:W-:-:S02]  /*8a80*/  @P4 LOP3.LUT R12, R12, 0x1, R11, 0x78, !PT ;  /* 0x000000010c0c4812 */ /* 0x000fc400078e780b */
[----:B0-----:R-:W-:-:S09]  /*8a90*/  PRMT R10, RZ, 0x7610, R10 ;  /* 0x00007610ff0a7816 */ /* 0x001fd2000000000a */
[----:B------:R-:W-:Y:S05]  /*8aa0*/  @P1 BRA `(.L_x_184) ;  /* 0x0000000400501947 */ /* 0x000fea0003800000 */
[----:B------:R-:W0:Y:S01]  /*8ab0*/  S2R R6, SR_CTAID.X ;  /* 0x0000000000067919 */ /* 0x000e220000002500 */
[----:B------:R-:W-:Y:S01]  /*8ac0*/  ULDC.64 UR4, c[0x0][0x628] ;  /* 0x00018a0000047ab9 */ /* 0x000fe20000000a00 */
[----:B------:R-:W-:Y:S01]  /*8ad0*/  ULDC UR7, c[0x0][0x630] ;  /* 0x00018c0000077ab9 */ /* 0x000fe20000000800 */
[----:B------:R-:W-:Y:S01]  /*8ae0*/  ISETP.NE.U32.AND P1, PT, RZ, UR4, PT ;  /* 0x00000004ff007c0c */ /* 0x000fe2000bf25070 */
[----:B------:R-:W1:Y:S01]  /*8af0*/  S2R R19, SR_CTAID.Y ;  /* 0x0000000000137919 */ /* 0x000e620000002600 */
[----:B------:R-:W-:Y:S01]  /*8b00*/  ULDC UR8, c[0x0][0x150] ;  /* 0x0000540000087ab9 */ /* 0x000fe20000000800 */
[----:B------:R-:W-:Y:S01]  /*8b10*/  IMAD.MOV.U32 R4, RZ, RZ, R2 ;  /* 0x000000ffff047224 */ /* 0x000fe200078e0002 */
[----:B------:R-:W-:Y:S01]  /*8b20*/  ISETP.NE.AND.EX P1, PT, RZ, UR5, PT, P1 ;  /* 0x00000005ff007c0c */ /* 0x000fe2000bf25310 */
[----:B------:R-:W-:Y:S01]  /*8b30*/  IMAD.MOV.U32 R5, RZ, RZ, R3 ;  /* 0x000000ffff057224 */ /* 0x000fe200078e0003 */
[----:B0-----:R-:W-:-:S11]  /*8b40*/  I2FP.F32.U32 R20, R6 ;  /* 0x0000000600147245 */ /* 0x001fd60000201000 */
[----:B------:R-:W-:Y:S05]  /*8b50*/  @!P1 BRA `(.L_x_185) ;  /* 0x0000000000289947 */ /* 0x000fea0003800000 */
[----:B------:R-:W-:Y:S02]  /*8b60*/  ULDC UR6, c[0x0][0x634] ;  /* 0x00018d0000067ab9 */ /* 0x000fe40000000800 */
[----:B------:R-:W-:-:S05]  /*8b70*/  IADD3 R5, P1, R2, UR6, RZ ;  /* 0x0000000602057c10 */ /* 0x000fca000ff3e0ff */
[----:B------:R-:W-:-:S04]  /*8b80*/  IMAD.X R21, RZ, RZ, R3, P1 ;  /* 0x000000ffff157224 */ /* 0x000fc800008e0603 */
[----:B------:R-:W-:-:S04]  /*8b90*/  IMAD.WIDE.U32 R10, R21, UR4, RZ ;  /* 0x00000004150a7c25 */ /* 0x000fc8000f8e00ff */
[----:B------:R-:W-:-:S04]  /*8ba0*/  IMAD.WIDE.U32 R10, P1, R5, UR5, R10 ;  /* 0x00000005050a7c25 */ /* 0x000fc8000f82000a */
[----:B------:R-:W-:-:S04]  /*8bb0*/  IMAD.WIDE.U32 R4, R5, UR4, RZ ;  /* 0x0000000405047c25 */ /* 0x000fc8000f8e00ff */
[----:B------:R-:W-:Y:S01]  /*8bc0*/  IMAD.MOV.U32 R4, RZ, RZ, R11 ;  /* 0x000000ffff047224 */ /* 0x000fe200078e000b */
[----:B------:R-:W-:Y:S01]  /*8bd0*/  IADD3 RZ, P4, R5, R10, RZ ;  /* 0x0000000a05ff7210 */ /* 0x000fe20007f9e0ff */
[----:B------:R-:W-:-:S04]  /*8be0*/  IMAD.X R5, RZ, RZ, RZ, P1 ;  /* 0x000000ffff057224 */ /* 0x000fc800008e06ff */
[----:B------:R-:W-:-:S08]  /*8bf0*/  IMAD.WIDE.U32.X R4, R21, UR5, R4, P4 ;  /* 0x0000000515047c25 */ /* 0x000fd0000a0e0404 */
.L_x_185:
[--C-:B------:R-:W-:Y:S01]  /*8c00*/  SHF.R.U64 R18, R4, UR7, R5.reuse ;  /* 0x0000000704127c19 */ /* 0x100fe20008001205 */
[----:B------:R-:W-:Y:S01]  /*8c10*/  FMUL R20, R20, UR8 ;  /* 0x0000000814147c20 */ /* 0x000fe20008400000 */
[----:B------:R-:W0:Y:S01]  /*8c20*/  LDC R21, c[0x0][0x144] ;  /* 0x00005100ff157b82 */ /* 0x000e220000000800 */
[----:B-1----:R-:W-:Y:S01]  /*8c30*/  I2FP.F32.U32 R10, R19 ;  /* 0x00000013000a7245 */ /* 0x002fe20000201000 */
[----:B------:R-:W-:Y:S01]  /*8c40*/  ULDC UR6, c[0x0][0x154] ;  /* 0x0000550000067ab9 */ /* 0x000fe20000000800 */
[----:B------:R-:W-:Y:S01]  /*8c50*/  SHF.R.U32.HI R4, RZ, UR7, R5 ;  /* 0x00000007ff047c19 */ /* 0x000fe20008011605 */
[----:B------:R-:W-:Y:S01]  /*8c60*/  ULDC.64 UR4, c[0x0][0x620] ;  /* 0x0001880000047ab9 */ /* 0x000fe20000000a00 */
[----:B------:R-:W-:Y:S01]  /*8c70*/  IADD3 R5, P1, RZ, -R18, RZ ;  /* 0x80000012ff057210 */ /* 0x000fe20007f3e0ff */
[----:B------:R-:W1:Y:S01]  /*8c80*/  F2I.U32.TRUNC.NTZ R20, R20 ;  /* 0x0000001400147305 */ /* 0x000e62000020f000 */
[----:B------:R-:W-:Y:S01]  /*8c90*/  FMUL R10, R10, UR6 ;  /* 0x000000060a0a7c20 */ /* 0x000fe20008400000 */
[----:B------:R-:W2:Y:S01]  /*8ca0*/  LDC R22, c[0x0][0x148] ;  /* 0x00005200ff167b82 */ /* 0x000ea20000000800 */
[----:B------:R-:W-:Y:S01]  /*8cb0*/  ULDC.64 UR6, c[0x0][0x640] ;  /* 0x0001900000067ab9 */ /* 0x000fe20000000a00 */
[----:B------:R-:W-:Y:S01]  /*8cc0*/  IMAD.X R4, RZ, RZ, ~R4, P1 ;  /* 0x000000ffff047224 */ /* 0x000fe200008e0e04 */
[----:B------:R-:W-:-:S03]  /*8cd0*/  ISETP.NE.U32.AND P1, PT, RZ, UR6, PT ;  /* 0x00000006ff007c0c */ /* 0x000fc6000bf25070 */
[----:B------:R-:W-:Y:S01]  /*8ce0*/  IMAD R4, R4, UR4, RZ ;  /* 0x0000000404047c24 */ /* 0x000fe2000f8e02ff */
[----:B------:R-:W3:Y:S01]  /*8cf0*/  F2I.U32.TRUNC.NTZ R10, R10 ;  /* 0x0000000a000a7305 */ /* 0x000ee2000020f000 */
[----:B------:R-:W-:Y:S02]  /*8d00*/  ISETP.NE.AND.EX P1, PT, RZ, UR7, PT, P1 ;  /* 0x00000007ff007c0c */ /* 0x000fe4000bf25310 */
[C---:B------:R-:W-:Y:S02]  /*8d10*/  IMAD R11, R5.reuse, UR5, R4 ;  /* 0x00000005050b7c24 */ /* 0x040fe4000f8e0204 */
[----:B------:R-:W-:Y:S01]  /*8d20*/  IMAD.WIDE.U32 R4, R5, UR4, R2 ;  /* 0x0000000405047c25 */ /* 0x000fe2000f8e0002 */
[----:B------:R-:W-:-:S03]  /*8d30*/  ULDC UR4, c[0x0][0x618] ;  /* 0x0001860000047ab9 */ /* 0x000fc60000000800 */
[----:B-1----:R-:W-:Y:S02]  /*8d40*/  IMAD.MOV R20, RZ, RZ, -R20 ;  /* 0x000000ffff147224 */ /* 0x002fe400078e0a14 */
[----:B------:R-:W-:Y:S02]  /*8d50*/  IMAD.IADD R5, R5, 0x1, R11 ;  /* 0x0000000105057824 */ /* 0x000fe400078e020b */
[----:B0-----:R-:W-:-:S03]  /*8d60*/  IMAD R6, R21, R20, R6 ;  /* 0x0000001415067224 */ /* 0x001fc600078e0206 */
[--C-:B------:R-:W-:Y:S01]  /*8d70*/  SHF.R.U64 R20, R4, UR4, R5.reuse ;  /* 0x0000000404147c19 */ /* 0x100fe20008001205 */
[----:B---3--:R-:W-:Y:S01]  /*8d80*/  IMAD.MOV R4, RZ, RZ, -R10 ;  /* 0x000000ffff047224 */ /* 0x008fe200078e0a0a */
[----:B------:R-:W-:Y:S01]  /*8d90*/  SHF.R.U32.HI R5, RZ, UR4, R5 ;  /* 0x00000004ff057c19 */ /* 0x000fe20008011605 */
[----:B------:R-:W-:Y:S02]  /*8da0*/  ULDC UR4, c[0x0][0x608] ;  /* 0x0001820000047ab9 */ /* 0x000fe40000000800 */
[----:B--2---:R-:W-:Y:S01]  /*8db0*/  @P2 IMAD R6, R22, R4, R19 ;  /* 0x0000000416062224 */ /* 0x004fe200078e0213 */
[--C-:B------:R-:W-:Y:S02]  /*8dc0*/  SHF.R.U64 R22, R20, UR4, R5.reuse ;  /* 0x0000000414167c19 */ /* 0x100fe40008001205 */
[----:B------:R-:W-:Y:S01]  /*8dd0*/  SHF.R.U32.HI R5, RZ, UR4, R5 ;  /* 0x00000004ff057c19 */ /* 0x000fe20008011605 */
[----:B------:R-:W-:-:S03]  /*8de0*/  ULDC UR4, c[0x0][0x658] ;  /* 0x0001960000047ab9 */ /* 0x000fc60000000800 */
[--C-:B------:R-:W-:Y:S02]  /*8df0*/  SHF.R.U64 R19, R22, UR4, R5.reuse ;  /* 0x0000000416137c19 */ /* 0x100fe40008001205 */
[----:B------:R-:W-:-:S03]  /*8e00*/  SHF.R.U32.HI R21, RZ, UR4, R5 ;  /* 0x00000004ff157c19 */ /* 0x000fc60008011605 */
[----:B------:R-:W-:Y:S02]  /*8e10*/  IMAD.MOV.U32 R10, RZ, RZ, R19 ;  /* 0x000000ffff0a7224 */ /* 0x000fe400078e0013 */
[----:B------:R-:W-:Y:S01]  /*8e20*/  IMAD.MOV.U32 R5, RZ, RZ, R21 ;  /* 0x000000ffff057224 */ /* 0x000fe200078e0015 */
[----:B------:R-:W-:Y:S06]  /*8e30*/  @!P1 BRA `(.L_x_186) ;  /* 0x00000000002c9947 */ /* 0x000fec0003800000 */
        /* <DEDUP_REMOVED lines=9> */
[----:B------:R-:W-:-:S04]  /*8ed0*/  IMAD.WIDE.U32.X R4, R21, UR7, R4, P4 ;  /* 0x0000000715047c25 */ /* 0x000fc8000a0e0404 */
[----:B------:R-:W-:-:S07]  /*8ee0*/  IMAD.MOV.U32 R10, RZ, RZ, R4 ;  /* 0x000000ffff0a7224 */ /* 0x000fce00078e0004 */
.L_x_186:
[----:B------:R-:W-:Y:S01]  /*8ef0*/  ULDC UR4, c[0x0][0x648] ;  /* 0x0001920000047ab9 */ /* 0x000fe20000000800 */
[----:B------:R-:W-:Y:S01]  /*8f00*/  LOP3.LUT R4, R22, UR17, RZ, 0xc0, !PT ;  /* 0x0000001116047c12 */ /* 0x000fe2000f8ec0ff */
[----:B------:R-:W-:Y:S01]  /*8f10*/  ULDC UR5, c[0x0][0x610] ;  /* 0x0001840000057ab9 */ /* 0x000fe20000000800 */
[----:B------:R-:W-:Y:S01]  /*8f20*/  SHF.R.U64 R5, R10, UR4, R5 ;  /* 0x000000040a057c19 */ /* 0x000fe20008001205 */
[----:B------:R-:W-:Y:S01]  /*8f30*/  ULDC UR4, c[0x0][0x638] ;  /* 0x00018e0000047ab9 */ /* 0x000fe20000000800 */
[----:B------:R-:W-:-:S03]  /*8f40*/  LOP3.LUT R20, R20, UR16, RZ, 0xc0, !PT ;  /* 0x0000001014147c12 */ /* 0x000fc6000f8ec0ff */
[----:B------:R-:W-:Y:S02]  /*8f50*/  IMAD.MOV R10, RZ, RZ, -R5 ;  /* 0x000000ffff0a7224 */ /* 0x000fe400078e0a05 */
[----:B------:R-:W-:Y:S02]  /*8f60*/  IMAD R5, R5, UR18, R4 ;  /* 0x0000001205057c24 */ /* 0x000fe4000f8e0204 */
[----:B------:R-:W-:Y:S01]  /*8f70*/  IMAD R19, R10, UR4, R19 ;  /* 0x000000040a137c24 */ /* 0x000fe2000f8e0213 */
[----:B------:R-:W-:Y:S01]  /*8f80*/  ULDC UR4, c[0x0][0x600] ;  /* 0x0001800000047ab9 */ /* 0x000fe20000000800 */
[----:B------:R-:W-:Y:S02]  /*8f90*/  IMAD R6, R5, UR5, R6 ;  /* 0x0000000505067c24 */ /* 0x000fe4000f8e0206 */
[----:B------:R-:W-:Y:S02]  /*8fa0*/  IMAD R19, R19, UR4, R20 ;  /* 0x0000000413137c24 */ /* 0x000fe4000f8e0214 */
[----:B------:R-:W-:-:S02]  /*8fb0*/  IMAD.MOV.U32 R10, RZ, RZ, 0x1 ;  /* 0x00000001ff0a7424 */ /* 0x000fc400078e00ff */
[----:B------:R-:W-:Y:S01]  /*8fc0*/  IMAD.MOV.U32 R4, RZ, RZ, R18 ;  /* 0x000000ffff047224 */ /* 0x000fe200078e0012 */
[----:B------:R-:W-:Y:S02]  /*8fd0*/  SEL R5, R19, R6, !P2 ;  /* 0x0000000613057207 */ /* 0x000fe40005000000 */
[----:B------:R-:W-:-:S07]  /*8fe0*/  SEL R6, R6, R19, !P2 ;  /* 0x0000001306067207 */ /* 0x000fce0005000000 */
.L_x_184:
[----:B------:R-:W-:Y:S05]  /*8ff0*/  BSYNC B1 ;  /* 0x0000000000017941 */ /* 0x000fea0003800000 */
.L_x_183:
[----:B------:R-:W-:-:S13]  /*9000*/  LOP3.LUT P1, RZ, R10, 0xff, RZ, 0xc0, !PT ;  /* 0x000000ff0aff7812 */ /* 0x000fda000782c0ff */
[----:B------:R-:W-:Y:S05]  /*9010*/  @P1 BRA `(.L_x_187) ;  /* 0xfffffff400381947 */ /* 0x000fea000383ffff */
[----:B------:R-:W-:Y:S05]  /*9020*/  BSYNC B0 ;  /* 0x0000000000007941 */ /* 0x000fea0003800000 */
.L_x_175:
[----:B------:R-:W-:-:S03]  /*9030*/  UMOV UR4, 0xffffffff ;  /* 0xffffffff00047882 */ /* 0x000fc60000000000 */
[----:B------:R-:W-:Y:S05]  /*9040*/  BRA.DIV UR4, `(.L_x_188) ;  /* 0x0000000e04447947 */ /* 0x000fea000b800000 */
[----:B------:R-:W-:-:S13]  /*9050*/  ELECT P0, URZ, PT ;  /* 0x00000000003f782f */ /* 0x000fda0003800000 */
.L_x_218:
[----:B------:R-:W-:Y:S04]  /*9060*/  BSSY B0, `(.L_x_189) ;  /* 0x00000a9000007945 */ /* 0x000fe80003800000 */
[----:B------:R-:W-:Y:S05]  /*9070*/  @!P0 BRA `(.L_x_190) ;  /* 0x00000008009c8947 */ /* 0x000fea0003800000 */
[----:B------:R-:W-:-:S04]  /*9080*/  LOP3.LUT R7, R7, 0x2, RZ, 0xfc, !PT ;  /* 0x0000000207077812 */ /* 0x000fc800078efcff */
[----:B------:R-:W-:-:S13]  /*9090*/  ISETP.NE.AND P0, PT, R7, 0x3, PT ;  /* 0x000000030700780c */ /* 0x000fda0003f05270 */
[----:B------:R-:W-:Y:S05]  /*90a0*/  @!P0 BRA `(.L_x_191) ;  /* 0x0000000000048947 */ /* 0x000fea0003800000 */
[----:B------:R-:W-:Y:S01]  /*90b0*/  BPT.TRAP 0x1 ;  /* 0x000000040000795c */ /* 0x000fe20000300000 */
.L_x_191:
[----:B------:R-:W0:Y:S01]  /*90c0*/  S2R R3, SR_CgaCtaId ;  /* 0x0000000000037919 */ /* 0x000e220000008800 */
[----:B------:R-:W-:Y:S02]  /*90d0*/  MOV R0, 0x400 ;  /* 0x0000040000007802 */ /* 0x000fe40000000f00 */
[----:B------:R-:W-:Y:S02]  /*90e0*/  SHF.L.U32 R2, R12, 0x1f, RZ ;  /* 0x0000001f0c027819 */ /* 0x000fe400000006ff */
[----:B0-----:R-:W-:-:S05]  /*90f0*/  LEA R0, R3, R0, 0x18 ;  /* 0x0000000003007211 */ /* 0x001fca00078ec0ff */
[----:B------:R-:W-:-:S04]  /*9100*/  VIADD R0, R0, 0x90 ;  /* 0x0000009000007836 */ /* 0x000fc80000000000 */
[C---:B------:R-:W-:Y:S02]  /*9110*/  IMAD R5, R13.reuse, 0x8, R0 ;  /* 0x000000080d057824 */ /* 0x040fe400078e0200 */
[----:B------:R-:W-:Y:S02]  /*9120*/  VIADD R13, R13, 0x1 ;  /* 0x000000010d0d7836 */ /* 0x000fe40000000000 */
[----:B------:R-:W0:Y:S03]  /*9130*/  SYNCS.PHASECHK.TRANS64.TRYWAIT P0, [R5+URZ], R2 ;  /* 0x00000002050075a7 */ /* 0x000e26000800017f */
[----:B------:R-:W-:-:S04]  /*9140*/  ISETP.NE.AND P1, PT, R13, 0x12, PT ;  /* 0x000000120d00780c */ /* 0x000fc80003f25270 */
[----:B------:R-:W-:Y:S02]  /*9150*/  SEL R3, RZ, 0x1, P1 ;  /* 0x00000001ff037807 */ /* 0x000fe40000800000 */
[----:B------:R-:W-:Y:S02]  /*9160*/  SEL R13, R13, RZ, P1 ;  /* 0x000000ff0d0d7207 */ /* 0x000fe40000800000 */
[----:B------:R-:W-:-:S03]  /*9170*/  LOP3.LUT R12, R12, R3, RZ, 0x3c, !PT ;  /* 0x000000030c0c7212 */ /* 0x000fc600078e3cff */
[----:B------:R-:W-:Y:S01]  /*9180*/  IMAD R7, R13, 0x8, R0 ;  /* 0x000000080d077824 */ /* 0x000fe200078e0200 */
[----:B------:R-:W-:Y:S01]  /*9190*/  SHF.L.U32 R4, R12, 0x1f, RZ ;  /* 0x0000001f0c047819 */ /* 0x000fe200000006ff */
[----:B0-----:R-:W-:Y:S06]  /*91a0*/  @!P0 BRA `(.L_x_192) ;  /* 0x0000000c00108947 */ /* 0x001fec0003800000 */
.L_x_219:
[----:B------:R-:W1:Y:S01]  /*91b0*/  SYNCS.PHASECHK.TRANS64.TRYWAIT P0, [R7+URZ], R4 ;  /* 0x00000004070075a7 */ /* 0x000e62000800017f */
[----:B0-----:R-:W-:-:S05]  /*91c0*/  VIADD R2, R13, 0x1 ;  /* 0x000000010d027836 */ /* 0x001fca0000000000 */
[----:B------:R-:W-:-:S04]  /*91d0*/  ISETP.NE.AND P1, PT, R2, 0x12, PT ;  /* 0x000000120200780c */ /* 0x000fc80003f25270 */
[----:B------:R-:W-:Y:S02]  /*91e0*/  SEL R3, RZ, 0x1, P1 ;  /* 0x00000001ff037807 */ /* 0x000fe40000800000 */
[----:B------:R-:W-:Y:S02]  /*91f0*/  SEL R9, R2, RZ, P1 ;  /* 0x000000ff02097207 */ /* 0x000fe40000800000 */
[----:B------:R-:W-:-:S03]  /*9200*/  LOP3.LUT R12, R12, R3, RZ, 0x3c, !PT ;  /* 0x000000030c0c7212 */ /* 0x000fc600078e3cff */
[----:B------:R-:W-:Y:S01]  /*9210*/  IMAD R6, R9, 0x8, R0 ;  /* 0x0000000809067824 */ /* 0x000fe200078e0200 */
[----:B------:R-:W-:Y:S01]  /*9220*/  SHF.L.U32 R5, R12, 0x1f, RZ ;  /* 0x0000001f0c057819 */ /* 0x000fe200000006ff */
[----:B-1----:R-:W-:Y:S06]  /*9230*/  @!P0 BRA `(.L_x_193) ;  /* 0x0000000c00008947 */ /* 0x002fec0003800000 */
.L_x_220:
[----:B------:R-:W1:Y:S01]  /*9240*/  SYNCS.PHASECHK.TRANS64.TRYWAIT P0, [R6+URZ], R5 ;  /* 0x00000005060075a7 */ /* 0x000e62000800017f */
[----:B------:R-:W-:-:S05]  /*9250*/  VIADD R2, R9, 0x1 ;  /* 0x0000000109027836 */ /* 0x000fca0000000000 */
[----:B------:R-:W-:-:S04]  /*9260*/  ISETP.NE.AND P1, PT, R2, 0x12, PT ;  /* 0x000000120200780c */ /* 0x000fc80003f25270 */
[----:B------:R-:W-:Y:S02]  /*9270*/  SEL R3, RZ, 0x1, P1 ;  /* 0x00000001ff037807 */ /* 0x000fe40000800000 */
[----:B0-----:R-:W-:Y:S02]  /*9280*/  SEL R7, R2, RZ, P1 ;  /* 0x000000ff02077207 */ /* 0x001fe40000800000 */
[----:B------:R-:W-:-:S03]  /*9290*/  LOP3.LUT R12, R12, R3, RZ, 0x3c, !PT ;  /* 0x000000030c0c7212 */ /* 0x000fc600078e3cff */
[----:B------:R-:W-:Y:S01]  /*92a0*/  IMAD R9, R7, 0x8, R0 ;  /* 0x0000000807097824 */ /* 0x000fe200078e0200 */
[----:B------:R-:W-:Y:S01]  /*92b0*/  SHF.L.U32 R4, R12, 0x1f, RZ ;  /* 0x0000001f0c047819 */ /* 0x000fe200000006ff */
[----:B-1----:R-:W-:Y:S06]  /*92c0*/  @!P0 BRA `(.L_x_194) ;  /* 0x0000000800f08947 */ /* 0x002fec0003800000 */
.L_x_221:
[----:B------:R-:W1:Y:S01]  /*92d0*/  SYNCS.PHASECHK.TRANS64.TRYWAIT P0, [R9+URZ], R4 ;  /* 0x00000004090075a7 */ /* 0x000e62000800017f */
[----:B------:R-:W-:-:S05]  /*92e0*/  VIADD R2, R7, 0x1 ;  /* 0x0000000107027836 */ /* 0x000fca0000000000 */
[----:B------:R-:W-:-:S04]  /*92f0*/  ISETP.NE.AND P1, PT, R2, 0x12, PT ;  /* 0x000000120200780c */ /* 0x000fc80003f25270 */
[----:B------:R-:W-:Y:S02]  /*9300*/  SEL R3, RZ, 0x1, P1 ;  /* 0x00000001ff037807 */ /* 0x000fe40000800000 */
[----:B------:R-:W-:Y:S02]  /*9310*/  SEL R7, R2, RZ, P1 ;  /* 0x000000ff02077207 */ /* 0x000fe40000800000 */
[----:B------:R-:W-:-:S03]  /*9320*/  LOP3.LUT R12, R12, R3, RZ, 0x3c, !PT ;  /* 0x000000030c0c7212 */ /* 0x000fc600078e3cff */
[----:B0-----:R-:W-:Y:S01]  /*9330*/  IMAD R6, R7, 0x8, R0 ;  /* 0x0000000807067824 */ /* 0x001fe200078e0200 */
[----:B------:R-:W-:Y:S01]  /*9340*/  SHF.L.U32 R5, R12, 0x1f, RZ ;  /* 0x0000001f0c057819 */ /* 0x000fe200000006ff */
[----:B-1----:R-:W-:Y:S06]  /*9350*/  @!P0 BRA `(.L_x_195) ;  /* 0x0000000800e08947 */ /* 0x002fec0003800000 */
.L_x_222:
        /* <DEDUP_REMOVED lines=9> */
.L_x_223:
        /* <DEDUP_REMOVED lines=9> */
.L_x_224:
        /* <DEDUP_REMOVED lines=9> */
.L_x_225:
        /* <DEDUP_REMOVED lines=9> */
.L_x_226:
        /* <DEDUP_REMOVED lines=9> */
.L_x_227:
        /* <DEDUP_REMOVED lines=9> */
.L_x_228:
        /* <DEDUP_REMOVED lines=9> */
.L_x_229:
        /* <DEDUP_REMOVED lines=9> */
.L_x_230:
        /* <DEDUP_REMOVED lines=9> */
.L_x_231:
        /* <DEDUP_REMOVED lines=9> */
.L_x_232:
        /* <DEDUP_REMOVED lines=9> */
.L_x_233:
        /* <DEDUP_REMOVED lines=9> */
.L_x_234:
[----:B------:R-:W1:Y:S01]  /*9a20*/  SYNCS.PHASECHK.TRANS64.TRYWAIT P0, [R6+URZ], R5 ;  /* 0x00000005060075a7 */ /* 0x000e62000800017f */
[----:B------:R-:W-:-:S05]  /*9a30*/  VIADD R2, R7, 0x1 ;  /* 0x0000000107027836 */ /* 0x000fca0000000000 */
[----:B------:R-:W-:-:S04]  /*9a40*/  ISETP.NE.AND P1, PT, R2, 0x12, PT ;  /* 0x000000120200780c */ /* 0x000fc80003f25270 */
[----:B0-----:R-:W-:Y:S02]  /*9a50*/  SEL R4, RZ, 0x1, P1 ;  /* 0x00000001ff047807 */ /* 0x001fe40000800000 */
[----:B------:R-:W-:Y:S02]  /*9a60*/  SEL R3, R2, RZ, P1 ;  /* 0x000000ff02037207 */ /* 0x000fe40000800000 */
[----:B------:R-:W-:Y:S01]  /*9a70*/  LOP3.LUT R4, R11, R4, RZ, 0x3c, !PT ;  /* 0x000000040b047212 */ /* 0x000fe200078e3cff */
[----:B-1----:R-:W-:Y:S06]  /*9a80*/  @!P0 BRA `(.L_x_208) ;  /* 0x0000000800188947 */ /* 0x002fec0003800000 */
.L_x_235:
[----:B------:R-:W-:Y:S01]  /*9a90*/  IMAD R3, R3, 0x8, R0 ;  /* 0x0000000803037824 */ /* 0x000fe200078e0200 */
[----:B------:R-:W-:-:S07]  /*9aa0*/  SHF.L.U32 R0, R4, 0x1f, RZ ;  /* 0x0000001f04007819 */ /* 0x000fce00000006ff */
.L_x_209:
[----:B-1----:R1:W2:Y:S02]  /*9ab0*/  SYNCS.PHASECHK.TRANS64.TRYWAIT P0, [R3+URZ], R0 ;  /* 0x00000000030075a7 */ /* 0x0022a4000800017f */
[----:B--2---:R-:W-:Y:S05]  /*9ac0*/  @!P0 NANOSLEEP.SYNCS 0x989680 ;  /* 0x009896800000895d */ /* 0x004fea0003900000 */
[----:B------:R-:W2:Y:S02]  /*9ad0*/  @!P0 SYNCS.PHASECHK.TRANS64 P0, [R3+URZ], R0 ;  /* 0x00000000030085a7 */ /* 0x000ea4000800007f */
[----:B--2---:R-:W-:Y:S05]  /*9ae0*/  @!P0 BRA `(.L_x_209) ;  /* 0xfffffffc00f08947 */ /* 0x004fea000383ffff */
.L_x_190:
[----:B------:R-:W-:Y:S05]  /*9af0*/  BSYNC B0 ;  /* 0x0000000000007941 */ /* 0x000fea0003800000 */
.L_x_189:
[----:B------:R-:W-:Y:S05]  /*9b00*/  EXIT ;  /* 0x000000000000794d */ /* 0x000fea0003800000 */
.L_x_20:
[----:B0-----:R-:W-:-:S04]  /*9b10*/  IMAD.U32 R19, RZ, RZ, UR15 ;  /* 0x0000000fff137e24 */ /* 0x001fc8000f8e00ff */
[----:B------:R0:W1:Y:S03]  /*9b20*/  SYNCS.PHASECHK.TRANS64.TRYWAIT P0, [R19+URZ+-0x8], R18 ;  /* 0xfffff812130075a7 */ /* 0x000066000800017f */
[----:B-1----:R-:W-:Y:S05]  /*9b30*/  @!P0 NANOSLEEP.SYNCS 0x989680 ;  /* 0x009896800000895d */ /* 0x002fea0003900000 */
[----:B------:R-:W1:Y:S02]  /*9b40*/  @!P0 SYNCS.PHASECHK.TRANS64 P0, [R19+URZ+-0x8], R18 ;  /* 0xfffff812130085a7 */ /* 0x000e64000800007f */
[----:B-1----:R-:W-:Y:S05]  /*9b50*/  @!P0 BRA `(.L_x_20) ;  /* 0xfffffffc00ec8947 */ /* 0x002fea000383ffff */
[----:B------:R-:W-:Y:S05]  /*9b60*/  BRA `(.L_x_210) ;  /* 0xffffff7c00447947 */ /* 0x000fea000383ffff */
.L_x_25:
[----:B-1----:R-:W-:-:S04]  /*9b70*/  IMAD.U32 R19, RZ, RZ, UR6 ;  /* 0x00000006ff137e24 */ /* 0x002fc8000f8e00ff */
[----:B------:R1:W4:Y:S03]  /*9b80*/  SYNCS.PHASECHK.TRANS64.TRYWAIT P0, [R19+URZ], R18 ;  /* 0x00000012130075a7 */ /* 0x000326000800017f */
[----:B----4-:R-:W-:Y:S05]  /*9b90*/  @!P0 NANOSLEEP.SYNCS 0x989680 ;  /* 0x009896800000895d */ /* 0x010fea0003900000 */
[----:B------:R-:W4:Y:S02]  /*9ba0*/  @!P0 SYNCS.PHASECHK.TRANS64 P0, [R19+URZ], R18 ;  /* 0x00000012130085a7 */ /* 0x000f24000800007f */
[----:B----4-:R-:W-:Y:S05]  /*9bb0*/  @!P0 BRA `(.L_x_25) ;  /* 0xfffffffc00ec8947 */ /* 0x010fea000383ffff */
[----:B------:R-:W-:Y:S05]  /*9bc0*/  BRA `(.L_x_24) ;  /* 0xffffff8000707947 */ /* 0x000fea000383ffff */
.L_x_31:
[----:B-1----:R-:W-:-:S04]  /*9bd0*/  IMAD.U32 R21, RZ, RZ, UR9 ;  /* 0x00000009ff157e24 */ /* 0x002fc8000f8e00ff */
[----:B------:R1:W4:Y:S03]  /*9be0*/  SYNCS.PHASECHK.TRANS64.TRYWAIT P0, [R21+URZ], R20 ;  /* 0x00000014150075a7 */ /* 0x000326000800017f */
[----:B----4-:R-:W-:Y:S05]  /*9bf0*/  @!P0 NANOSLEEP.SYNCS 0x989680 ;  /* 0x009896800000895d */ /* 0x010fea0003900000 */
[----:B------:R-:W4:Y:S02]  /*9c00*/  @!P0 SYNCS.PHASECHK.TRANS64 P0, [R21+URZ], R20 ;  /* 0x00000014150085a7 */ /* 0x000f24000800007f */
[----:B----4-:R-:W-:Y:S05]  /*9c10*/  @!P0 BRA `(.L_x_31) ;  /* 0xfffffffc00ec8947 */ /* 0x010fea000383ffff */
[----:B------:R-:W-:Y:S05]  /*9c20*/  BRA `(.L_x_30) ;  /* 0xffffff8800a87947 */ /* 0x000fea000383ffff */
.L_x_39:
[----:B0-----:R-:W-:-:S04]  /*9c30*/  IMAD.U32 R19, RZ, RZ, UR15 ;  /* 0x0000000fff137e24 */ /* 0x001fc8000f8e00ff */
[----:B------:R0:W1:Y:S03]  /*9c40*/  SYNCS.PHASECHK.TRANS64.TRYWAIT P0, [R19+URZ+0x8], R18 ;  /* 0x00000812130075a7 */ /* 0x000066000800017f */
[----:B-1----:R-:W-:Y:S05]  /*9c50*/  @!P0 NANOSLEEP.SYNCS 0x989680 ;  /* 0x009896800000895d */ /* 0x002fea0003900000 */
[----:B------:R-:W1:Y:S02]  /*9c60*/  @!P0 SYNCS.PHASECHK.TRANS64 P0, [R19+URZ+0x8], R18 ;  /* 0x00000812130085a7 */ /* 0x000e64000800007f */
[----:B-1----:R-:W-:Y:S05]  /*9c70*/  @!P0 BRA `(.L_x_39) ;  /* 0xfffffffc00ec8947 */ /* 0x002fea000383ffff */
[----:B------:R-:W-:Y:S05]  /*9c80*/  BRA `(.L_x_211) ;  /* 0xffffff9800147947 */ /* 0x000fea000383ffff */
.L_x_176:
[----:B------:R-:W-:Y:S01]  /*9c90*/  BSSY B1, `(.L_x_212) ;  /* 0x0000006000017945 */ /* 0x000fe20003800000 */
[----:B------:R-:W-:-:S07]  /*9ca0*/  IMAD.MOV.U32 R10, RZ, RZ, -0x1 ;  /* 0xffffffffff0a7424 */ /* 0x000fce00078e00ff */
[----:B------:R-:W-:Y:S05]  /*9cb0*/  WARPSYNC.COLLECTIVE R10, `(.L_x_213) ;  /* 0x000000000a0c7348 */ /* 0x000fea0003c00000 */
[----:B------:R-:W-:Y:S02]  /*9cc0*/  ELECT P1, UR62, PT ;  /* 0x00000000003e782f */ /* 0x000fe40003820000 */
[----:B------:R-:W-:Y:S01]  /*9cd0*/  MOV R10, UR62 ;  /* 0x0000003e000a7c02 */ /* 0x000fe20008000f00 */
[----:B------:R-:W-:Y:S10]  /*9ce0*/  ENDCOLLECTIVE ;  /* 0x000000000000791b */ /* 0x000ff40003800000 */
.L_x_213:
[----:B------:R-:W-:Y:S05]  /*9cf0*/  BSYNC B1 ;  /* 0x0000000000017941 */ /* 0x000fea0003800000 */
.L_x_212:
[----:B------:R-:W-:Y:S05]  /*9d00*/  BRA `(.L_x_214) ;  /* 0xffffffe800087947 */ /* 0x000fea000383ffff */
.L_x_179:
[----:B-1----:R1:W2:Y:S02]  /*9d10*/  SYNCS.PHASECHK.TRANS64.TRYWAIT P1, [R21+URZ+0x90], R10 ;  /* 0x0000900a150075a7 */ /* 0x0022a4000802017f */
[----:B--2---:R-:W-:Y:S05]  /*9d20*/  @!P1 NANOSLEEP.SYNCS 0x989680 ;  /* 0x009896800000995d */ /* 0x004fea0003900000 */
[----:B------:R-:W2:Y:S02]  /*9d30*/  @!P1 SYNCS.PHASECHK.TRANS64 P1, [R21+URZ+0x90], R10 ;  /* 0x0000900a150095a7 */ /* 0x000ea4000802007f */
[----:B--2---:R-:W-:Y:S05]  /*9d40*/  @!P1 BRA `(.L_x_179) ;  /* 0xfffffffc00f09947 */ /* 0x004fea000383ffff */
[----:B------:R-:W-:Y:S05]  /*9d50*/  BRA `(.L_x_215) ;  /* 0xffffffe8003c7947 */ /* 0x000fea000383ffff */
.L_x_188:
[----:B------:R-:W-:Y:S01]  /*9d60*/  BSSY B0, `(.L_x_216) ;  /* 0x0000006000007945 */ /* 0x000fe20003800000 */
[----:B------:R-:W-:-:S07]  /*9d70*/  IMAD.MOV.U32 R10, RZ, RZ, -0x1 ;  /* 0xffffffffff0a7424 */ /* 0x000fce00078e00ff */
[----:B------:R-:W-:Y:S05]  /*9d80*/  WARPSYNC.COLLECTIVE R10, `(.L_x_217) ;  /* 0x000000000a0c7348 */ /* 0x000fea0003c00000 */
[----:B------:R-:W-:Y:S02]  /*9d90*/  ELECT P1, UR62, PT ;  /* 0x00000000003e782f */ /* 0x000fe40003820000 */
[----:B------:R-:W-:Y:S01]  /*9da0*/  MOV R10, UR62 ;  /* 0x0000003e000a7c02 */ /* 0x000fe20008000f00 */
[----:B------:R-:W-:Y:S10]  /*9db0*/  ENDCOLLECTIVE ;  /* 0x000000000000791b */ /* 0x000ff40003800000 */
.L_x_217:
[----:B------:R-:W-:Y:S05]  /*9dc0*/  BSYNC B0 ;  /* 0x0000000000007941 */ /* 0x000fea0003800000 */
.L_x_216:
[----:B------:R-:W-:Y:S01]  /*9dd0*/  PLOP3.LUT P0, PT, P1, PT, PT, 0x80, 0x0 ;  /* 0x000000000000781c */ /* 0x000fe20000f0f070 */
[----:B------:R-:W-:-:S12]  /*9de0*/  BRA `(.L_x_218) ;  /* 0xfffffff0009c7947 */ /* 0x000fd8000383ffff */
.L_x_192:
[----:B0-----:R0:W1:Y:S02]  /*9df0*/  SYNCS.PHASECHK.TRANS64.TRYWAIT P0, [R5+URZ], R2 ;  /* 0x00000002050075a7 */ /* 0x001064000800017f */
[----:B-1----:R-:W-:Y:S05]  /*9e00*/  @!P0 NANOSLEEP.SYNCS 0x989680 ;  /* 0x009896800000895d */ /* 0x002fea0003900000 */
[----:B------:R-:W1:Y:S02]  /*9e10*/  @!P0 SYNCS.PHASECHK.TRANS64 P0, [R5+URZ], R2 ;  /* 0x00000002050085a7 */ /* 0x000e64000800007f */
[----:B-1----:R-:W-:Y:S05]  /*9e20*/  @!P0 BRA `(.L_x_192) ;  /* 0xfffffffc00f08947 */ /* 0x002fea000383ffff */
[----:B------:R-:W-:Y:S05]  /*9e30*/  BRA `(.L_x_219) ;  /* 0xfffffff000dc7947 */ /* 0x000fea000383ffff */
.L_x_193:
[----:B0-----:R0:W1:Y:S02]  /*9e40*/  SYNCS.PHASECHK.TRANS64.TRYWAIT P0, [R7+URZ], R4 ;  /* 0x00000004070075a7 */ /* 0x001064000800017f */
[----:B-1----:R-:W-:Y:S05]  /*9e50*/  @!P0 NANOSLEEP.SYNCS 0x989680 ;  /* 0x009896800000895d */ /* 0x002fea0003900000 */
[----:B------:R-:W1:Y:S02]  /*9e60*/  @!P0 SYNCS.PHASECHK.TRANS64 P0, [R7+URZ], R4 ;  /* 0x00000004070085a7 */ /* 0x000e64000800007f */
[----:B-1----:R-:W-:Y:S05]  /*9e70*/  @!P0 BRA `(.L_x_193) ;  /* 0xfffffffc00f08947 */ /* 0x002fea000383ffff */
[----:B------:R-:W-:Y:S05]  /*9e80*/  BRA `(.L_x_220) ;  /* 0xfffffff000ec7947 */ /* 0x000fea000383ffff */
.L_x_194:
[----:B0-----:R0:W1:Y:S02]  /*9e90*/  SYNCS.PHASECHK.TRANS64.TRYWAIT P0, [R6+URZ], R5 ;  /* 0x00000005060075a7 */ /* 0x001064000800017f */
[----:B-1----:R-:W-:Y:S05]  /*9ea0*/  @!P0 NANOSLEEP.SYNCS 0x989680 ;  /* 0x009896800000895d */ /* 0x002fea0003900000 */
[----:B------:R-:W1:Y:S02]  /*9eb0*/  @!P0 SYNCS.PHASECHK.TRANS64 P0, [R6+URZ], R5 ;  /* 0x00000005060085a7 */ /* 0x000e64000800007f */
[----:B-1----:R-:W-:Y:S05]  /*9ec0*/  @!P0 BRA `(.L_x_194) ;  /* 0xfffffffc00f08947 */ /* 0x002fea000383ffff */
[----:B------:R-:W-:Y:S05]  /*9ed0*/  BRA `(.L_x_221) ;  /* 0xfffffff000fc7947 */ /* 0x000fea000383ffff */
.L_x_195:
[----:B0-----:R0:W1:Y:S02]  /*9ee0*/  SYNCS.PHASECHK.TRANS64.TRYWAIT P0, [R9+URZ], R4 ;  /* 0x00000004090075a7 */ /* 0x001064000800017f */
[----:B-1----:R-:W-:Y:S05]  /*9ef0*/  @!P0 NANOSLEEP.SYNCS 0x989680 ;  /* 0x009896800000895d */ /* 0x002fea0003900000 */
[----:B------:R-:W1:Y:S02]  /*9f00*/  @!P0 SYNCS.PHASECHK.TRANS64 P0, [R9+URZ], R4 ;  /* 0x00000004090085a7 */ /* 0x000e64000800007f */
[----:B-1----:R-:W-:Y:S05]  /*9f10*/  @!P0 BRA `(.L_x_195) ;  /* 0xfffffffc00f08947 */ /* 0x002fea000383ffff */
[----:B------:R-:W-:Y:S05]  /*9f20*/  BRA `(.L_x_222) ;  /* 0xfffffff4000c7947 */ /* 0x000fea000383ffff */
.L_x_196:
[----:B0-----:R0:W1:Y:S02]  /*9f30*/  SYNCS.PHASECHK.TRANS64.TRYWAIT P0, [R6+URZ], R5 ;  /* 0x00000005060075a7 */ /* 0x001064000800017f */
[----:B-1----:R-:W-:Y:S05]  /*9f40*/  @!P0 NANOSLEEP.SYNCS 0x989680 ;  /* 0x009896800000895d */ /* 0x002fea0003900000 */
[----:B------:R-:W1:Y:S02]  /*9f50*/  @!P0 SYNCS.PHASECHK.TRANS64 P0, [R6+URZ], R5 ;  /* 0x00000005060085a7 */ /* 0x000e64000800007f */
[----:B-1----:R-:W-:Y:S05]  /*9f60*/  @!P0 BRA `(.L_x_196) ;  /* 0xfffffffc00f08947 */ /* 0x002fea000383ffff */
[----:B------:R-:W-:Y:S05]  /*9f70*/  BRA `(.L_x_223) ;  /* 0xfffffff4001c7947 */ /* 0x000fea000383ffff */
.L_x_197:
[----:B0-----:R0:W1:Y:S02]  /*9f80*/  SYNCS.PHASECHK.TRANS64.TRYWAIT P0, [R9+URZ], R4 ;  /* 0x00000004090075a7 */ /* 0x001064000800017f */
[----:B-1----:R-:W-:Y:S05]  /*9f90*/  @!P0 NANOSLEEP.SYNCS 0x989680 ;  /* 0x009896800000895d */ /* 0x002fea0003900000 */
[----:B------:R-:W1:Y:S02]  /*9fa0*/  @!P0 SYNCS.PHASECHK.TRANS64 P0, [R9+URZ], R4 ;  /* 0x00000004090085a7 */ /* 0x000e64000800007f */
[----:B-1----:R-:W-:Y:S05]  /*9fb0*/  @!P0 BRA `(.L_x_197) ;  /* 0xfffffffc00f08947 */ /* 0x002fea000383ffff */
[----:B------:R-:W-:Y:S05]  /*9fc0*/  BRA `(.L_x_224) ;  /* 0xfffffff4002c7947 */ /* 0x000fea000383ffff */
.L_x_198:
[----:B0-----:R0:W1:Y:S02]  /*9fd0*/  SYNCS.PHASECHK.TRANS64.TRYWAIT P0, [R6+URZ], R5 ;  /* 0x00000005060075a7 */ /* 0x001064000800017f */
[----:B-1----:R-:W-:Y:S05]  /*9fe0*/  @!P0 NANOSLEEP.SYNCS 0x989680 ;  /* 0x009896800000895d */ /* 0x002fea0003900000 */
[----:B------:R-:W1:Y:S02]  /*9ff0*/  @!P0 SYNCS.PHASECHK.TRANS64 P0, [R6+URZ], R5 ;  /* 0x00000005060085a7 */ /* 0x000e64000800007f */
[----:B-1----:R-:W-:Y:S05]  /*a000*/  @!P0 BRA `(.L_x_198) ;  /* 0xfffffffc00f08947 */ /* 0x002fea000383ffff */
[----:B------:R-:W-:Y:S05]  /*a010*/  BRA `(.L_x_225) ;  /* 0xfffffff4003c7947 */ /* 0x000fea000383ffff */
.L_x_199:
[----:B0-----:R0:W1:Y:S02]  /*a020*/  SYNCS.PHASECHK.TRANS64.TRYWAIT P0, [R9+URZ], R4 ;  /* 0x00000004090075a7 */ /* 0x001064000800017f */
[----:B-1----:R-:W-:Y:S05]  /*a030*/  @!P0 NANOSLEEP.SYNCS 0x989680 ;  /* 0x009896800000895d */ /* 0x002fea0003900000 */
[----:B------:R-:W1:Y:S02]  /*a040*/  @!P0 SYNCS.PHASECHK.TRANS64 P0, [R9+URZ], R4 ;  /* 0x00000004090085a7 */ /* 0x000e64000800007f */
[----:B-1----:R-:W-:Y:S05]  /*a050*/  @!P0 BRA `(.L_x_199) ;  /* 0xfffffffc00f08947 */ /* 0x002fea000383ffff */
[----:B------:R-:W-:Y:S05]  /*a060*/  BRA `(.L_x_226) ;  /* 0xfffffff4004c7947 */ /* 0x000fea000383ffff */
.L_x_200:
[----:B0-----:R0:W1:Y:S02]  /*a070*/  SYNCS.PHASECHK.TRANS64.TRYWAIT P0, [R6+URZ], R5 ;  /* 0x00000005060075a7 */ /* 0x001064000800017f */
[----:B-1----:R-:W-:Y:S05]  /*a080*/  @!P0 NANOSLEEP.SYNCS 0x989680 ;  /* 0x009896800000895d */ /* 0x002fea0003900000 */
[----:B------:R-:W1:Y:S02]  /*a090*/  @!P0 SYNCS.PHASECHK.TRANS64 P0, [R6+URZ], R5 ;  /* 0x00000005060085a7 */ /* 0x000e64000800007f */
[----:B-1----:R-:W-:Y:S05]  /*a0a0*/  @!P0 BRA `(.L_x_200) ;  /* 0xfffffffc00f08947 */ /* 0x002fea000383ffff */
[----:B------:R-:W-:Y:S05]  /*a0b0*/  BRA `(.L_x_227) ;  /* 0xfffffff4005c7947 */ /* 0x000fea000383ffff */
.L_x_201:
[----:B0-----:R0:W1:Y:S02]  /*a0c0*/  SYNCS.PHASECHK.TRANS64.TRYWAIT P0, [R9+URZ], R4 ;  /* 0x00000004090075a7 */ /* 0x001064000800017f */
[----:B-1----:R-:W-:Y:S05]  /*a0d0*/  @!P0 NANOSLEEP.SYNCS 0x989680 ;  /* 0x009896800000895d */ /* 0x002fea0003900000 */
[----:B------:R-:W1:Y:S02]  /*a0e0*/  @!P0 SYNCS.PHASECHK.TRANS64 P0, [R9+URZ], R4 ;  /* 0x00000004090085a7 */ /* 0x000e64000800007f */
[----:B-1----:R-:W-:Y:S05]  /*a0f0*/  @!P0 BRA `(.L_x_201) ;  /* 0xfffffffc00f08947 */ /* 0x002fea000383ffff */
[----:B------:R-:W-:Y:S05]  /*a100*/  BRA `(.L_x_228) ;  /* 0xfffffff4006c7947 */ /* 0x000fea000383ffff */
.L_x_202:
[----:B0-----:R0:W1:Y:S02]  /*a110*/  SYNCS.PHASECHK.TRANS64.TRYWAIT P0, [R6+URZ], R5 ;  /* 0x00000005060075a7 */ /* 0x001064000800017f */
[----:B-1----:R-:W-:Y:S05]  /*a120*/  @!P0 NANOSLEEP.SYNCS 0x989680 ;  /* 0x009896800000895d */ /* 0x002fea0003900000 */
[----:B------:R-:W1:Y:S02]  /*a130*/  @!P0 SYNCS.PHASECHK.TRANS64 P0, [R6+URZ], R5 ;  /* 0x00000005060085a7 */ /* 0x000e64000800007f */
[----:B-1----:R-:W-:Y:S05]  /*a140*/  @!P0 BRA `(.L_x_202) ;  /* 0xfffffffc00f08947 */ /* 0x002fea000383ffff */
[----:B------:R-:W-:Y:S05]  /*a150*/  BRA `(.L_x_229) ;  /* 0xfffffff4007c7947 */ /* 0x000fea000383ffff */
.L_x_203:
[----:B0-----:R0:W1:Y:S02]  /*a160*/  SYNCS.PHASECHK.TRANS64.TRYWAIT P0, [R9+URZ], R4 ;  /* 0x00000004090075a7 */ /* 0x001064000800017f */
[----:B-1----:R-:W-:Y:S05]  /*a170*/  @!P0 NANOSLEEP.SYNCS 0x989680 ;  /* 0x009896800000895d */ /* 0x002fea0003900000 */
[----:B------:R-:W1:Y:S02]  /*a180*/  @!P0 SYNCS.PHASECHK.TRANS64 P0, [R9+URZ], R4 ;  /* 0x00000004090085a7 */ /* 0x000e64000800007f */
[----:B-1----:R-:W-:Y:S05]  /*a190*/  @!P0 BRA `(.L_x_203) ;  /* 0xfffffffc00f08947 */ /* 0x002fea000383ffff */
[----:B------:R-:W-:Y:S05]  /*a1a0*/  BRA `(.L_x_230) ;  /* 0xfffffff4008c7947 */ /* 0x000fea000383ffff */
.L_x_204:
[----:B0-----:R0:W1:Y:S02]  /*a1b0*/  SYNCS.PHASECHK.TRANS64.TRYWAIT P0, [R6+URZ], R5 ;  /* 0x00000005060075a7 */ /* 0x001064000800017f */
[----:B-1----:R-:W-:Y:S05]  /*a1c0*/  @!P0 NANOSLEEP.SYNCS 0x989680 ;  /* 0x009896800000895d */ /* 0x002fea0003900000 */
[----:B------:R-:W1:Y:S02]  /*a1d0*/  @!P0 SYNCS.PHASECHK.TRANS64 P0, [R6+URZ], R5 ;  /* 0x00000005060085a7 */ /* 0x000e64000800007f */
[----:B-1----:R-:W-:Y:S05]  /*a1e0*/  @!P0 BRA `(.L_x_204) ;  /* 0xfffffffc00f08947 */ /* 0x002fea000383ffff */
[----:B------:R-:W-:Y:S05]  /*a1f0*/  BRA `(.L_x_231) ;  /* 0xfffffff4009c7947 */ /* 0x000fea000383ffff */
.L_x_205:
[----:B0-----:R0:W1:Y:S02]  /*a200*/  SYNCS.PHASECHK.TRANS64.TRYWAIT P0, [R9+URZ], R4 ;  /* 0x00000004090075a7 */ /* 0x001064000800017f */
[----:B-1----:R-:W-:Y:S05]  /*a210*/  @!P0 NANOSLEEP.SYNCS 0x989680 ;  /* 0x009896800000895d */ /* 0x002fea0003900000 */
[----:B------:R-:W1:Y:S02]  /*a220*/  @!P0 SYNCS.PHASECHK.TRANS64 P0, [R9+URZ], R4 ;  /* 0x00000004090085a7 */ /* 0x000e64000800007f */
[----:B-1----:R-:W-:Y:S05]  /*a230*/  @!P0 BRA `(.L_x_205) ;  /* 0xfffffffc00f08947 */ /* 0x002fea000383ffff */
[----:B------:R-:W-:Y:S05]  /*a240*/  BRA `(.L_x_232) ;  /* 0xfffffff400ac7947 */ /* 0x000fea000383ffff */
.L_x_206:
[----:B0-----:R0:W1:Y:S02]  /*a250*/  SYNCS.PHASECHK.TRANS64.TRYWAIT P0, [R6+URZ], R5 ;  /* 0x00000005060075a7 */ /* 0x001064000800017f */
[----:B-1----:R-:W-:Y:S05]  /*a260*/  @!P0 NANOSLEEP.SYNCS 0x989680 ;  /* 0x009896800000895d */ /* 0x002fea0003900000 */
[----:B------:R-:W1:Y:S02]  /*a270*/  @!P0 SYNCS.PHASECHK.TRANS64 P0, [R6+URZ], R5 ;  /* 0x00000005060085a7 */ /* 0x000e64000800007f */
[----:B-1----:R-:W-:Y:S05]  /*a280*/  @!P0 BRA `(.L_x_206) ;  /* 0xfffffffc00f08947 */ /* 0x002fea000383ffff */
[----:B------:R-:W-:Y:S05]  /*a290*/  BRA `(.L_x_233) ;  /* 0xfffffff400bc7947 */ /* 0x000fea000383ffff */
.L_x_207:
[----:B0-----:R0:W1:Y:S02]  /*a2a0*/  SYNCS.PHASECHK.TRANS64.TRYWAIT P0, [R9+URZ], R4 ;  /* 0x00000004090075a7 */ /* 0x001064000800017f */
[----:B-1----:R-:W-:Y:S05]  /*a2b0*/  @!P0 NANOSLEEP.SYNCS 0x989680 ;  /* 0x009896800000895d */ /* 0x002fea0003900000 */
[----:B------:R-:W1:Y:S02]  /*a2c0*/  @!P0 SYNCS.PHASECHK.TRANS64 P0, [R9+URZ], R4 ;  /* 0x00000004090085a7 */ /* 0x000e64000800007f */
[----:B-1----:R-:W-:Y:S05]  /*a2d0*/  @!P0 BRA `(.L_x_207) ;  /* 0xfffffffc00f08947 */ /* 0x002fea000383ffff */
[----:B------:R-:W-:Y:S05]  /*a2e0*/  BRA `(.L_x_234) ;  /* 0xfffffff400cc7947 */ /* 0x000fea000383ffff */
.L_x_208:
[----:B0-----:R0:W1:Y:S02]  /*a2f0*/  SYNCS.PHASECHK.TRANS64.TRYWAIT P0, [R6+URZ], R5 ;  /* 0x00000005060075a7 */ /* 0x001064000800017f */
[----:B-1----:R-:W-:Y:S05]  /*a300*/  @!P0 NANOSLEEP.SYNCS 0x989680 ;  /* 0x009896800000895d */ /* 0x002fea0003900000 */
[----:B------:R-:W1:Y:S02]  /*a310*/  @!P0 SYNCS.PHASECHK.TRANS64 P0, [R6+URZ], R5 ;  /* 0x00000005060085a7 */ /* 0x000e64000800007f */
[----:B-1----:R-:W-:Y:S05]  /*a320*/  @!P0 BRA `(.L_x_208) ;  /* 0xfffffffc00f08947 */ /* 0x002fea000383ffff */
[----:B------:R-:W-:Y:S05]  /*a330*/  BRA `(.L_x_235) ;  /* 0xfffffff400d47947 */ /* 0x000fea000383ffff */
.L_x_236:
[----:B------:R-:W-:-:S00]  /*a340*/  BRA `(.L_x_236) ;  /* 0xfffffffc00fc7947 */ /* 0x000fc0000383ffff */
[----:B------:R-:W-:-:S00]  /*a350*/  NOP ;  /* 0x0000000000007918 */ /* 0x000fc00000000000 */
        /* <DEDUP_REMOVED lines=10> */
.L_x_237:


//--------------------- .nv.shared._ZN7cutlass13device_kernelINS_4gemm6kernel13GemmUniversalIN4cute5tupleIJiiiiEEENS1_10collective13CollectiveMmaINS1_37MainloopSm90TmaGmmaWarpSpecializedFP8ILi18ENS5_IJNS4_1CILi2EEENSA_ILi1EEESC_EEENS1_32KernelTmaWarpSpecializedPingpongEEENS5_IJNSA_ILi64EEENSA_ILi128EEESG_EEENS_12float_e5m2_tENS5_IJlSC_lEEESJ_SK_NS4_8TiledMMAINS4_8MMA_AtomIJNS4_4SM904GMMA31MMA_64x128x32_F32E5M2E5M2_SS_TNILNSO_7ScaleInE1ELSQ_1EEEEEENS4_6LayoutINS5_IJSC_SC_SC_EEENS5_IJNSA_ILi0EEESV_SV_EEEEENS5_IJNS4_10UnderscoreESY_SY_EEEEENS4_13SM90_TMA_LOADENS4_14ComposedLayoutINS4_7SwizzleILi2ELi4ELi3EEENS4_18smem_ptr_flag_bitsILi8EEENST_INS5_IJNSA_ILi8EEESG_EEENS5_IJSG_SC_EEEEEEEvNS4_8identityENS4_23SM90_TMA_LOAD_MULTICASTES1B_vS1C_EENS_8epilogue10collective6detail29Sm90TmaWarpSpecializedAdapterINS1G_15DefaultEpilogueISJ_SK_SK_NS1F_6thread17LinearCombinationISJ_Li1EffLNS1K_9ScaleType4KindE0ELNS_15FloatRoundStyleE2ESJ_EENS1_15EpilogueDefaultEEEEEvvEEEEvNT_6ParamsE --------------------------
	.section	.nv.shared._ZN7cutlass13device_kernelINS_4gemm6kernel13GemmUniversalIN4cute5tupleIJiiiiEEENS1_10collective13CollectiveMmaINS1_37MainloopSm90TmaGmmaWarpSpecializedFP8ILi18ENS5_IJNS4_1CILi2EEENSA_ILi1EEESC_EEENS1_32KernelTmaWarpSpecializedPingpongEEENS5_IJNSA_ILi64EEENSA_ILi128EEESG_EEENS_12float_e5m2_tENS5_IJlSC_lEEESJ_SK_NS4_8TiledMMAINS4_8MMA_AtomIJNS4_4SM904GMMA31MMA_64x128x32_F32E5M2E5M2_SS_TNILNSO_7ScaleInE1ELSQ_1EEEEEENS4_6LayoutINS5_IJSC_SC_SC_EEENS5_IJNSA_ILi0EEESV_SV_EEEEENS5_IJNS4_10UnderscoreESY_SY_EEEEENS4_13SM90_TMA_LOADENS4_14ComposedLayoutINS4_7SwizzleILi2ELi4ELi3EEENS4_18smem_ptr_flag_bitsILi8EEENST_INS5_IJNSA_ILi8EEESG_EEENS5_IJSG_SC_EEEEEEEvNS4_8identityENS4_23SM90_TMA_LOAD_MULTICASTES1B_vS1C_EENS_8epilogue10collective6detail29Sm90TmaWarpSpecializedAdapterINS1G_15DefaultEpilogueISJ_SK_SK_NS1F_6thread17LinearCombinationISJ_Li1EffLNS1K_9ScaleType4KindE0ELNS_15FloatRoundStyleE2ESJ_EENS1_15EpilogueDefaultEEEEEvvEEEEvNT_6ParamsE,"aw",@nobits
	.sectionflags	@""
	.align	16
	.zero		1024


//--------------------- .nv.shared.reserved.0     --------------------------
	.section	.nv.shared.reserved.0,"aw",@nobits
	.weak		__nv_reservedSMEM_offset_0_alias
	.size		__nv_reservedSMEM_offset_0_alias, 0, 0
	.other		__nv_reservedSMEM_offset_0_alias,@"STO_CUDA_RESERVED_SHARED STV_DEFAULT"
__nv_reservedSMEM_offset_0_alias:
	.zero		0


//--------------------- .nv.global                --------------------------
	.section	.nv.global,"aw",@nobits
.nv.global:
	.type		_ZN39_INTERNAL_071bc846_4_k_cu_72e30979_48344cute1_E,@object
	.size		_ZN39_INTERNAL_071bc846_4_k_cu_72e30979_48344cute1_E,(_ZN39_INTERNAL_071bc846_4_k_cu_72e30979_48344cuda3std3__45__cpo6cbeginE - _ZN39_INTERNAL_071bc846_4_k_cu_72e30979_48344cute1_E)
_ZN39_INTERNAL_071bc846_4_k_cu_72e30979_48344cute1_E:
	.zero		1
	.type		_ZN39_INTERNAL_071bc846_4_k_cu_72e30979_48344cuda3std3__45__cpo6cbeginE,@object
	.size		_ZN39_INTERNAL_071bc846_4_k_cu_72e30979_48344cuda3std3__45__cpo6cbeginE,(_ZN39_INTERNAL_071bc846_4_k_cu_72e30979_48344cuda3std3__48in_placeE - _ZN39_INTERNAL_071bc846_4_k_cu_72e30979_48344cuda3std3__45__cpo6cbeginE)
_ZN39_INTERNAL_071bc846_4_k_cu_72e30979_48344cuda3std3__45__cpo6cbeginE:
	.zero		1
	.type		_ZN39_INTERNAL_071bc846_4_k_cu_72e30979_48344cuda3std3__48in_placeE,@object
	.size		_ZN39_INTERNAL_071bc846_4_k_cu_72e30979_48344cuda3std3__48in_placeE,(_ZN39_INTERNAL_071bc846_4_k_cu_72e30979_48344cuda3std6ranges3__45__cpo9iter_moveE - _ZN39_INTERNAL_071bc846_4_k_cu_72e30979_48344cuda3std3__48in_placeE)
_ZN39_INTERNAL_071bc846_4_k_cu_72e30979_48344cuda3std3__48in_placeE:
	.zero		1
	.type		_ZN39_INTERNAL_071bc846_4_k_cu_72e30979_48344cuda3std6ranges3__45__cpo9iter_moveE,@object
	.size		_ZN39_INTERNAL_071bc846_4_k_cu_72e30979_48344cuda3std6ranges3__45__cpo9iter_moveE,(_ZN39_INTERNAL_071bc846_4_k_cu_72e30979_48344cuda3std3__45__cpo5beginE - _ZN39_INTERNAL_071bc846_4_k_cu_72e30979_48344cuda3std6ranges3__45__cpo9iter_moveE)
_ZN39_INTERNAL_071bc846_4_k_cu_72e30979_48344cuda3std6ranges3__45__cpo9iter_moveE:
	.zero		1
	.type		_ZN39_INTERNAL_071bc846_4_k_cu_72e30979_48344cuda3std3__45__cpo5beginE,@object
	.size		_ZN39_INTERNAL_071bc846_4_k_cu_72e30979_48344cuda3std3__45__cpo5beginE,(_ZN39_INTERNAL_071bc846_4_k_cu_72e30979_48344cuda3std3__441_GLOBAL__N__071bc846_4_k_cu_72e30979_48346ignoreE - _ZN39_INTERNAL_071bc846_4_k_cu_72e30979_48344cuda3std3__45__cpo5beginE)
_ZN39_INTERNAL_071bc846_4_k_cu_72e30979_48344cuda3std3__45__cpo5beginE:
	.zero		1
	.type		_ZN39_INTERNAL_071bc846_4_k_cu_72e30979_48344cuda3std3__441_GLOBAL__N__071bc846_4_k_cu_72e30979_48346ignoreE,@object
	.size		_ZN39_INTERNAL_071bc846_4_k_cu_72e30979_48344cuda3std3__441_GLOBAL__N__071bc846_4_k_cu_72e30979_48346ignoreE,(_ZN39_INTERNAL_071bc846_4_k_cu_72e30979_48344cute7productE - _ZN39_INTERNAL_071bc846_4_k_cu_72e30979_48344cuda3std3__441_GLOBAL__N__071bc846_4_k_cu_72e30979_48346ignoreE)
_ZN39_INTERNAL_071bc846_4_k_cu_72e30979_48344cuda3std3__441_GLOBAL__N__071bc846_4_k_cu_72e30979_48346ignoreE:
	.zero		1
	.type		_ZN39_INTERNAL_071bc846_4_k_cu_72e30979_48344cute7productE,@object
	.size		_ZN39_INTERNAL_071bc846_4_k_cu_72e30979_48344cute7productE,(_ZN39_INTERNAL_071bc846_4_k_cu_72e30979_48344cuda3std3__45__cpo3endE - _ZN39_INTERNAL_071bc846_4_k_cu_72e30979_48344cute7productE)
_ZN39_INTERNAL_071bc846_4_k_cu_72e30979_48344cute7productE:
	.zero		1
	.type		_ZN39_INTERNAL_071bc846_4_k_cu_72e30979_48344cuda3std3__45__cpo3endE,@object
	.size		_ZN39_INTERNAL_071bc846_4_k_cu_72e30979_48344cuda3std3__45__cpo3endE,(_ZN39_INTERNAL_071bc846_4_k_cu_72e30979_48344cuda3std3__419piecewise_constructE - _ZN39_INTERNAL_071bc846_4_k_cu_72e30979_48344cuda3std3__45__cpo3endE)
_ZN39_INTERNAL_071bc846_4_k_cu_72e30979_48344cuda3std3__45__cpo3endE:
	.zero		1
	.type		_ZN39_INTERNAL_071bc846_4_k_cu_72e30979_48344cuda3std3__419piecewise_constructE,@object
	.size		_ZN39_INTERNAL_071bc846_4_k_cu_72e30979_48344cuda3std3__419piecewise_constructE,(_ZN39_INTERNAL_071bc846_4_k_cu_72e30979_48344cuda3std3__45__cpo4cendE - _ZN39_INTERNAL_071bc846_4_k_cu_72e30979_48344cuda3std3__419piecewise_constructE)
_ZN39_INTERNAL_071bc846_4_k_cu_72e30979_48344cuda3std3__419piecewise_constructE:
	.zero		1
	.type		_ZN39_INTERNAL_071bc846_4_k_cu_72e30979_48344cuda3std3__45__cpo4cendE,@object
	.size		_ZN39_INTERNAL_071bc846_4_k_cu_72e30979_48344cuda3std3__45__cpo4cendE,(_ZN39_INTERNAL_071bc846_4_k_cu_72e30979_48344cuda3std6ranges3__45__cpo4swapE - _ZN39_INTERNAL_071bc846_4_k_cu_72e30979_48344cuda3std3__45__cpo4cendE)
_ZN39_INTERNAL_071bc846_4_k_cu_72e30979_48344cuda3std3__45__cpo4cendE:
	.zero		1
	.type		_ZN39_INTERNAL_071bc846_4_k_cu_72e30979_48344cuda3std6ranges3__45__cpo4swapE,@object
	.size		_ZN39_INTERNAL_071bc846_4_k_cu_72e30979_48344cuda3std6ranges3__45__cpo4swapE,(.L_7 - _ZN39_INTERNAL_071bc846_4_k_cu_72e30979_48344cuda3std6ranges3__45__cpo4swapE)
_ZN39_INTERNAL_071bc846_4_k_cu_72e30979_48344cuda3std6ranges3__45__cpo4swapE:
	.zero		1
.L_7:


//--------------------- .nv.constant0._ZN7cutlass13device_kernelINS_4gemm6kernel13GemmUniversalIN4cute5tupleIJiiiiEEENS1_10collective13CollectiveMmaINS1_37MainloopSm90TmaGmmaWarpSpecializedFP8ILi18ENS5_IJNS4_1CILi2EEENSA_ILi1EEESC_EEENS1_32KernelTmaWarpSpecializedPingpongEEENS5_IJNSA_ILi64EEENSA_ILi128EEESG_EEENS_12float_e5m2_tENS5_IJlSC_lEEESJ_SK_NS4_8TiledMMAINS4_8MMA_AtomIJNS4_4SM904GMMA31MMA_64x128x32_F32E5M2E5M2_SS_TNILNSO_7ScaleInE1ELSQ_1EEEEEENS4_6LayoutINS5_IJSC_SC_SC_EEENS5_IJNSA_ILi0EEESV_SV_EEEEENS5_IJNS4_10UnderscoreESY_SY_EEEEENS4_13SM90_TMA_LOADENS4_14ComposedLayoutINS4_7SwizzleILi2ELi4ELi3EEENS4_18smem_ptr_flag_bitsILi8EEENST_INS5_IJNSA_ILi8EEESG_EEENS5_IJSG_SC_EEEEEEEvNS4_8identityENS4_23SM90_TMA_LOAD_MULTICASTES1B_vS1C_EENS_8epilogue10collective6detail29Sm90TmaWarpSpecializedAdapterINS1G_15DefaultEpilogueISJ_SK_SK_NS1F_6thread17LinearCombinationISJ_Li1EffLNS1K_9ScaleType4KindE0ELNS_15FloatRoundStyleE2ESJ_EENS1_15EpilogueDefaultEEEEEvvEEEEvNT_6ParamsE --------------------------
	.section	.nv.constant0._ZN7cutlass13device_kernelINS_4gemm6kernel13GemmUniversalIN4cute5tupleIJiiiiEEENS1_10collective13CollectiveMmaINS1_37MainloopSm90TmaGmmaWarpSpecializedFP8ILi18ENS5_IJNS4_1CILi2EEENSA_ILi1EEESC_EEENS1_32KernelTmaWarpSpecializedPingpongEEENS5_IJNSA_ILi64EEENSA_ILi128EEESG_EEENS_12float_e5m2_tENS5_IJlSC_lEEESJ_SK_NS4_8TiledMMAINS4_8MMA_AtomIJNS4_4SM904GMMA31MMA_64x128x32_F32E5M2E5M2_SS_TNILNSO_7ScaleInE1ELSQ_1EEEEEENS4_6LayoutINS5_IJSC_SC_SC_EEENS5_IJNSA_ILi0EEESV_SV_EEEEENS5_IJNS4_10UnderscoreESY_SY_EEEEENS4_13SM90_TMA_LOADENS4_14ComposedLayoutINS4_7SwizzleILi2ELi4ELi3EEENS4_18smem_ptr_flag_bitsILi8EEENST_INS5_IJNSA_ILi8EEESG_EEENS5_IJSG_SC_EEEEEEEvNS4_8identityENS4_23SM90_TMA_LOAD_MULTICASTES1B_vS1C_EENS_8epilogue10collective6detail29Sm90TmaWarpSpecializedAdapterINS1G_15DefaultEpilogueISJ_SK_SK_NS1F_6thread17LinearCombinationISJ_Li1EffLNS1K_9ScaleType4KindE0ELNS_15FloatRoundStyleE2ESJ_EENS1_15EpilogueDefaultEEEEEvvEEEEvNT_6ParamsE,"a",@progbits
	.sectionflags	@""
	.align	4
.nv.constant0._ZN7cutlass13device_kernelINS_4gemm6kernel13GemmUniversalIN4cute5tupleIJiiiiEEENS1_10collective13CollectiveMmaINS1_37MainloopSm90TmaGmmaWarpSpecializedFP8ILi18ENS5_IJNS4_1CILi2EEENSA_ILi1EEESC_EEENS1_32KernelTmaWarpSpecializedPingpongEEENS5_IJNSA_ILi64EEENSA_ILi128EEESG_EEENS_12float_e5m2_tENS5_IJlSC_lEEESJ_SK_NS4_8TiledMMAINS4_8MMA_AtomIJNS4_4SM904GMMA31MMA_64x128x32_F32E5M2E5M2_SS_TNILNSO_7ScaleInE1ELSQ_1EEEEEENS4_6LayoutINS5_IJSC_SC_SC_EEENS5_IJNSA_ILi0EEESV_SV_EEEEENS5_IJNS4_10UnderscoreESY_SY_EEEEENS4_13SM90_TMA_LOADENS4_14ComposedLayoutINS4_7SwizzleILi2ELi4ELi3EEENS4_18smem_ptr_flag_bitsILi8EEENST_INS5_IJNSA_ILi8EEESG_EEENS5_IJSG_SC_EEEEEEEvNS4_8identityENS4_23SM90_TMA_LOAD_MULTICASTES1B_vS1C_EENS_8epilogue10collective6detail29Sm90TmaWarpSpecializedAdapterINS1G_15DefaultEpilogueISJ_SK_SK_NS1F_6thread17LinearCombinationISJ_Li1EffLNS1K_9ScaleType4KindE0ELNS_15FloatRoundStyleE2ESJ_EENS1_15EpilogueDefaultEEEEEvvEEEEvNT_6ParamsE:
	.zero		1664


//--------------------- SYMBOLS --------------------------

	.type		.nv.reservedSmem.offset0,@object
	.size		.nv.reservedSmem.offset0,0x4
